	.target	sm_100a

	.elftype	@"ET_EXEC"


//--------------------- .note.nv.tkinfo           --------------------------
	.section	.note.nv.tkinfo,"",@"SHT_NOTE"
	.sectionflags	@"SHF_NOTE_NV_TKINFO"
	.tkinfo
        /*0018*/ 	.word	0x00000002
        /*0030*/ 	.string	""
        /*0030*/ 	.string	"ptxas"
        /*0030*/ 	.string	"Cuda compilation tools, release 13.0, V13.0.88"
        /*0030*/ 	.string	"Build cuda_13.0.r13.0/compiler.36424714_0"
        /*0030*/ 	.string	"-arch sm_100a -m 64 "



//--------------------- .note.nv.cuinfo           --------------------------
	.section	.note.nv.cuinfo,"",@"SHT_NOTE"
	.sectionflags	@"SHF_NOTE_NV_CUINFO"
        /*0018*/ 	.short	0x0002
        /*001a*/ 	.short	0x0064
        /*001c*/ 	.short	0x0082
	.zero		2


//--------------------- .nv.info                  --------------------------
	.section	.nv.info,"",@"SHT_CUDA_INFO"
	.align	4


	//----- nvinfo : EIATTR_REGCOUNT
	.align		4
        /*0000*/ 	.byte	0x04, 0x2f
        /*0002*/ 	.short	(.L_19 - .L_18)
	.align		4
.L_18:
        /*0004*/ 	.word	index@(_ZN7cutlass13device_kernelINS_4gemm6kernel13GemmUniversalIN4cute5tupleIJiiiiEEENS1_10collective13CollectiveMmaINS1_35MainloopSm100TmaUmmaWarpSpecializedILi4ELi2ELi4ENS5_IJNS4_1CILi2EEENSA_ILi1EEESC_EEEEENS5_IJNSA_ILi128EEENSA_ILi256EEENSA_ILi64EEEEEEfNS5_IJlSC_lEEEfSJ_NS4_8TiledMMAINS4_8MMA_AtomIJNS4_23SM100_MMA_TF32_2x1SM_SSINS_10tfloat32_tESN_fLi128ELi256ELNS4_4UMMA5MajorE0ELSP_0ELNSO_7ScaleInE0ELSQ_0EEEEEENS4_6LayoutINS5_IJSC_SC_SC_EEENS5_IJNSA_ILi0EEESV_SV_EEEEENS5_IJNS4_10UnderscoreESY_SY_EEEEENS4_18SM100_TMA_2SM_LOADENS4_14ComposedLayoutINS4_7SwizzleILi3ELi4ELi3EEENS4_18smem_ptr_flag_bitsILi32EEENST_INS5_IJNSA_ILi8EEENSA_ILi32EEEEEENS5_IJS18_SC_EEEEEEEvNS4_8identityES11_S1C_vS1D_EENS_8epilogue10collective18CollectiveEpilogueINS1F_23Sm100TmaWarpSpecializedILi4ELi2ELi16ELb1ELb0EEEJNS5_IJSH_SG_SH_EEENS5_IJNST_ISH_SC_EENST_INS5_IJNSA_ILi16EEESB_EEENS5_IJSC_SF_EEEEEEEEfSJ_fSJ_NS1F_6fusion15FusionCallbacksIS1J_NS1R_17LinearCombinationIffffLNS_15FloatRoundStyleE2EEES1K_S1Q_JEEENS4_5SM1004TMEM4LOAD26SM100_TMEM_LOAD_32dp32b16xENS4_13SM90_TMA_LOADENS12_INS13_ILi2ELi4ELi3EEES16_NST_INS5_IJS17_S1M_EEENS5_IJS1M_SC_EEEEEEENS4_39AutoVectorizingCopyWithAssumedAlignmentILi128EEENS4_14SM90_TMA_STOREES26_S28_S28_EEEvvEEEEvNT_6ParamsE)
        /*0008*/ 	.word	0x0000005a


	//----- nvinfo : EIATTR_FRAME_SIZE
	.align		4
.L_19:
        /*000c*/ 	.byte	0x04, 0x11
        /*000e*/ 	.short	(.L_21 - .L_20)
	.align		4
.L_20:
        /*0010*/ 	.word	index@($__internal_2_$__cuda_sm10x_tcgen05_guardrail_trap_unallocated_columns_being_dealloced)
        /*0014*/ 	.word	0x00000000


	//----- nvinfo : EIATTR_FRAME_SIZE
	.align		4
.L_21:
        /*0018*/ 	.byte	0x04, 0x11
        /*001a*/ 	.short	(.L_23 - .L_22)
	.align		4
.L_22:
        /*001c*/ 	.word	index@($__internal_1_$__cuda_sm10x_tcgen05_guardrail_trap_phase_invalid_during_alloc)
        /*0020*/ 	.word	0x00000000


	//----- nvinfo : EIATTR_FRAME_SIZE
	.align		4
.L_23:
        /*0024*/ 	.byte	0x04, 0x11
        /*0026*/ 	.short	(.L_25 - .L_24)
	.align		4
.L_24:
        /*0028*/ 	.word	index@($__internal_0_$__cuda_sm10x_tcgen05_guardrail_trap_col_being_dealloced_not_returned_by_alloc)
        /*002c*/ 	.word	0x00000000


	//----- nvinfo : EIATTR_FRAME_SIZE
	.align		4
.L_25:
        /*0030*/ 	.byte	0x04, 0x11
        /*0032*/ 	.short	(.L_27 - .L_26)
	.align		4
.L_26:
        /*0034*/ 	.word	index@(_ZN7cutlass13device_kernelINS_4gemm6kernel13GemmUniversalIN4cute5tupleIJiiiiEEENS1_10collective13CollectiveMmaINS1_35MainloopSm100TmaUmmaWarpSpecializedILi4ELi2ELi4ENS5_IJNS4_1CILi2EEENSA_ILi1EEESC_EEEEENS5_IJNSA_ILi128EEENSA_ILi256EEENSA_ILi64EEEEEEfNS5_IJlSC_lEEEfSJ_NS4_8TiledMMAINS4_8MMA_AtomIJNS4_23SM100_MMA_TF32_2x1SM_SSINS_10tfloat32_tESN_fLi128ELi256ELNS4_4UMMA5MajorE0ELSP_0ELNSO_7ScaleInE0ELSQ_0EEEEEENS4_6LayoutINS5_IJSC_SC_SC_EEENS5_IJNSA_ILi0EEESV_SV_EEEEENS5_IJNS4_10UnderscoreESY_SY_EEEEENS4_18SM100_TMA_2SM_LOADENS4_14ComposedLayoutINS4_7SwizzleILi3ELi4ELi3EEENS4_18smem_ptr_flag_bitsILi32EEENST_INS5_IJNSA_ILi8EEENSA_ILi32EEEEEENS5_IJS18_SC_EEEEEEEvNS4_8identityES11_S1C_vS1D_EENS_8epilogue10collective18CollectiveEpilogueINS1F_23Sm100TmaWarpSpecializedILi4ELi2ELi16ELb1ELb0EEEJNS5_IJSH_SG_SH_EEENS5_IJNST_ISH_SC_EENST_INS5_IJNSA_ILi16EEESB_EEENS5_IJSC_SF_EEEEEEEEfSJ_fSJ_NS1F_6fusion15FusionCallbacksIS1J_NS1R_17LinearCombinationIffffLNS_15FloatRoundStyleE2EEES1K_S1Q_JEEENS4_5SM1004TMEM4LOAD26SM100_TMEM_LOAD_32dp32b16xENS4_13SM90_TMA_LOADENS12_INS13_ILi2ELi4ELi3EEES16_NST_INS5_IJS17_S1M_EEENS5_IJS1M_SC_EEEEEEENS4_39AutoVectorizingCopyWithAssumedAlignmentILi128EEENS4_14SM90_TMA_STOREES26_S28_S28_EEEvvEEEEvNT_6ParamsE)
        /*0038*/ 	.word	0x00000000


	//----- nvinfo : EIATTR_MIN_STACK_SIZE
	.align		4
.L_27:
        /*003c*/ 	.byte	0x04, 0x12
        /*003e*/ 	.short	(.L_29 - .L_28)
	.align		4
.L_28:
        /*0040*/ 	.word	index@(_ZN7cutlass13device_kernelINS_4gemm6kernel13GemmUniversalIN4cute5tupleIJiiiiEEENS1_10collective13CollectiveMmaINS1_35MainloopSm100TmaUmmaWarpSpecializedILi4ELi2ELi4ENS5_IJNS4_1CILi2EEENSA_ILi1EEESC_EEEEENS5_IJNSA_ILi128EEENSA_ILi256EEENSA_ILi64EEEEEEfNS5_IJlSC_lEEEfSJ_NS4_8TiledMMAINS4_8MMA_AtomIJNS4_23SM100_MMA_TF32_2x1SM_SSINS_10tfloat32_tESN_fLi128ELi256ELNS4_4UMMA5MajorE0ELSP_0ELNSO_7ScaleInE0ELSQ_0EEEEEENS4_6LayoutINS5_IJSC_SC_SC_EEENS5_IJNSA_ILi0EEESV_SV_EEEEENS5_IJNS4_10UnderscoreESY_SY_EEEEENS4_18SM100_TMA_2SM_LOADENS4_14ComposedLayoutINS4_7SwizzleILi3ELi4ELi3EEENS4_18smem_ptr_flag_bitsILi32EEENST_INS5_IJNSA_ILi8EEENSA_ILi32EEEEEENS5_IJS18_SC_EEEEEEEvNS4_8identityES11_S1C_vS1D_EENS_8epilogue10collective18CollectiveEpilogueINS1F_23Sm100TmaWarpSpecializedILi4ELi2ELi16ELb1ELb0EEEJNS5_IJSH_SG_SH_EEENS5_IJNST_ISH_SC_EENST_INS5_IJNSA_ILi16EEESB_EEENS5_IJSC_SF_EEEEEEEEfSJ_fSJ_NS1F_6fusion15FusionCallbacksIS1J_NS1R_17LinearCombinationIffffLNS_15FloatRoundStyleE2EEES1K_S1Q_JEEENS4_5SM1004TMEM4LOAD26SM100_TMEM_LOAD_32dp32b16xENS4_13SM90_TMA_LOADENS12_INS13_ILi2ELi4ELi3EEES16_NST_INS5_IJS17_S1M_EEENS5_IJS1M_SC_EEEEEEENS4_39AutoVectorizingCopyWithAssumedAlignmentILi128EEENS4_14SM90_TMA_STOREES26_S28_S28_EEEvvEEEEvNT_6ParamsE)
        /*0044*/ 	.word	0x00000000
.L_29:


//--------------------- .nv.compat                --------------------------
	.section	.nv.compat,"",@"SHT_CUDA_COMPAT_INFO"
	.align	4
        /*0000*/ 	.byte	0x02, 0x09, 0x01, 0x00, 0x02, 0x02, 0x02, 0x00, 0x02, 0x05, 0x05, 0x00, 0x03, 0x07, 0x01, 0x01
        /*0010*/ 	.byte	0x02, 0x03, 0x01, 0x00, 0x02, 0x06, 0x01, 0x00, 0x04, 0x0b, 0x08, 0x00, 0x09, 0x00, 0x00, 0x00
        /*0020*/ 	.byte	0x00, 0x00, 0x00, 0x00


//--------------------- .nv.info._ZN7cutlass13device_kernelINS_4gemm6kernel13GemmUniversalIN4cute5tupleIJiiiiEEENS1_10collective13CollectiveMmaINS1_35MainloopSm100TmaUmmaWarpSpecializedILi4ELi2ELi4ENS5_IJNS4_1CILi2EEENSA_ILi1EEESC_EEEEENS5_IJNSA_ILi128EEENSA_ILi256EEENSA_ILi64EEEEEEfNS5_IJlSC_lEEEfSJ_NS4_8TiledMMAINS4_8MMA_AtomIJNS4_23SM100_MMA_TF32_2x1SM_SSINS_10tfloat32_tESN_fLi128ELi256ELNS4_4UMMA5MajorE0ELSP_0ELNSO_7ScaleInE0ELSQ_0EEEEEENS4_6LayoutINS5_IJSC_SC_SC_EEENS5_IJNSA_ILi0EEESV_SV_EEEEENS5_IJNS4_10UnderscoreESY_SY_EEEEENS4_18SM100_TMA_2SM_LOADENS4_14ComposedLayoutINS4_7SwizzleILi3ELi4ELi3EEENS4_18smem_ptr_flag_bitsILi32EEENST_INS5_IJNSA_ILi8EEENSA_ILi32EEEEEENS5_IJS18_SC_EEEEEEEvNS4_8identityES11_S1C_vS1D_EENS_8epilogue10collective18CollectiveEpilogueINS1F_23Sm100TmaWarpSpecializedILi4ELi2ELi16ELb1ELb0EEEJNS5_IJSH_SG_SH_EEENS5_IJNST_ISH_SC_EENST_INS5_IJNSA_ILi16EEESB_EEENS5_IJSC_SF_EEEEEEEEfSJ_fSJ_NS1F_6fusion15FusionCallbacksIS1J_NS1R_17LinearCombinationIffffLNS_15FloatRoundStyleE2EEES1K_S1Q_JEEENS4_5SM1004TMEM4LOAD26SM100_TMEM_LOAD_32dp32b16xENS4_13SM90_TMA_LOADENS12_INS13_ILi2ELi4ELi3EEES16_NST_INS5_IJS17_S1M_EEENS5_IJS1M_SC_EEEEEEENS4_39AutoVectorizingCopyWithAssumedAlignmentILi128EEENS4_14SM90_TMA_STOREES26_S28_S28_EEEvvEEEEvNT_6ParamsE --------------------------
	.section	.nv.info._ZN7cutlass13device_kernelINS_4gemm6kernel13GemmUniversalIN4cute5tupleIJiiiiEEENS1_10collective13CollectiveMmaINS1_35MainloopSm100TmaUmmaWarpSpecializedILi4ELi2ELi4ENS5_IJNS4_1CILi2EEENSA_ILi1EEESC_EEEEENS5_IJNSA_ILi128EEENSA_ILi256EEENSA_ILi64EEEEEEfNS5_IJlSC_lEEEfSJ_NS4_8TiledMMAINS4_8MMA_AtomIJNS4_23SM100_MMA_TF32_2x1SM_SSINS_10tfloat32_tESN_fLi128ELi256ELNS4_4UMMA5MajorE0ELSP_0ELNSO_7ScaleInE0ELSQ_0EEEEEENS4_6LayoutINS5_IJSC_SC_SC_EEENS5_IJNSA_ILi0EEESV_SV_EEEEENS5_IJNS4_10UnderscoreESY_SY_EEEEENS4_18SM100_TMA_2SM_LOADENS4_14ComposedLayoutINS4_7SwizzleILi3ELi4ELi3EEENS4_18smem_ptr_flag_bitsILi32EEENST_INS5_IJNSA_ILi8EEENSA_ILi32EEEEEENS5_IJS18_SC_EEEEEEEvNS4_8identityES11_S1C_vS1D_EENS_8epilogue10collective18CollectiveEpilogueINS1F_23Sm100TmaWarpSpecializedILi4ELi2ELi16ELb1ELb0EEEJNS5_IJSH_SG_SH_EEENS5_IJNST_ISH_SC_EENST_INS5_IJNSA_ILi16EEESB_EEENS5_IJSC_SF_EEEEEEEEfSJ_fSJ_NS1F_6fusion15FusionCallbacksIS1J_NS1R_17LinearCombinationIffffLNS_15FloatRoundStyleE2EEES1K_S1Q_JEEENS4_5SM1004TMEM4LOAD26SM100_TMEM_LOAD_32dp32b16xENS4_13SM90_TMA_LOADENS12_INS13_ILi2ELi4ELi3EEES16_NST_INS5_IJS17_S1M_EEENS5_IJS1M_SC_EEEEEEENS4_39AutoVectorizingCopyWithAssumedAlignmentILi128EEENS4_14SM90_TMA_STOREES26_S28_S28_EEEvvEEEEvNT_6ParamsE,"",@"SHT_CUDA_INFO"
	.sectionflags	@""
	.align	4


	//----- nvinfo : EIATTR_CUDA_API_VERSION
	.align		4
        /*0000*/ 	.byte	0x04, 0x37
        /*0002*/ 	.short	(.L_31 - .L_30)
.L_30:
        /*0004*/ 	.word	0x00000082


	//----- nvinfo : EIATTR_KPARAM_INFO
	.align		4
.L_31:
        /*0008*/ 	.byte	0x04, 0x17
        /*000a*/ 	.short	(.L_33 - .L_32)
.L_32:
        /*000c*/ 	.word	0x00000000
        /*0010*/ 	.short	0x0000
        /*0012*/ 	.short	0x0000
        /*0014*/ 	.byte	0x00, 0xf0, 0x01, 0x20


	//----- nvinfo : EIATTR_AT_ENTRY_FRAGMENTS
	.align		4
.L_33:
        /*0018*/ 	.byte	0x04, 0x4f
        /*001a*/ 	.short	(.L_35 - .L_34)


	//   ....[0]....
.L_34:
        /*001c*/ 	.word	0x00000007


	//----- nvinfo : EIATTR_RESERVED_SMEM_USED
	.align		4
.L_35:
        /*0020*/ 	.byte	0x01, 0x41
	.zero		2


	//----- nvinfo : EIATTR_SPARSE_MMA_MASK
	.align		4
        /*0024*/ 	.byte	0x03, 0x50
        /*0026*/ 	.short	0x0000


	//----- nvinfo : EIATTR_TCGEN05_2CTA_USED
	.align		4
        /*0028*/ 	.byte	0x01, 0x52
	.zero		2


	//----- nvinfo : EIATTR_MAXREG_COUNT
	.align		4
        /*002c*/ 	.byte	0x03, 0x1b
        /*002e*/ 	.short	0x00ff


	//----- nvinfo : EIATTR_NUM_BARRIERS
	.align		4
        /*0030*/ 	.byte	0x02, 0x4c
        /*0032*/ 	.byte	0x07
	.zero		1


	//----- nvinfo : EIATTR_EXTERNS
	.align		4
        /*0034*/ 	.byte	0x04, 0x0f
        /*0036*/ 	.short	(.L_37 - .L_36)


	//   ....[0]....
	.align		4
.L_36:
        /*0038*/ 	.word	index@(__assertfail)


	//----- nvinfo : EIATTR_MERCURY_ISA_VERSION
	.align		4
.L_37:
        /*003c*/ 	.byte	0x03, 0x5f
        /*003e*/ 	.short	0x0101


	//----- nvinfo : EIATTR_INT_WARP_WIDE_INSTR_OFFSETS
	.align		4
        /*0040*/ 	.byte	0x04, 0x31
        /*0042*/ 	.short	(.L_39 - .L_38)


	//   ....[0]....
.L_38:
        /*0044*/ 	.word	0x00000d10


	//   ....[1]....
        /*0048*/ 	.word	0x00000db0


	//   ....[2]....
        /*004c*/ 	.word	0x00002270


	//   ....[3]....
        /*0050*/ 	.word	0x00004300


	//   ....[4]....
        /*0054*/ 	.word	0x00004330


	//   ....[5]....
        /*0058*/ 	.word	0x00004380


	//   ....[6]....
        /*005c*/ 	.word	0x00004c80


	//   ....[7]....
        /*0060*/ 	.word	0x00004ca0


	//   ....[8]....
        /*0064*/ 	.word	0x00004d80


	//   ....[9]....
        /*0068*/ 	.word	0x00004e40


	//   ....[10]....
        /*006c*/ 	.word	0x00004e60


	//   ....[11]....
        /*0070*/ 	.word	0x00004f40


	//   ....[12]....
        /*0074*/ 	.word	0x00005020


	//   ....[13]....
        /*0078*/ 	.word	0x00005040


	//   ....[14]....
        /*007c*/ 	.word	0x00005110


	//   ....[15]....
        /*0080*/ 	.word	0x000051f0


	//   ....[16]....
        /*0084*/ 	.word	0x00005210


	//   ....[17]....
        /*0088*/ 	.word	0x00005300


	//   ....[18]....
        /*008c*/ 	.word	0x000053e0


	//   ....[19]....
        /*0090*/ 	.word	0x00005400


	//   ....[20]....
        /*0094*/ 	.word	0x000054e0


	//   ....[21]....
        /*0098*/ 	.word	0x000055c0


	//   ....[22]....
        /*009c*/ 	.word	0x000055e0


	//   ....[23]....
        /*00a0*/ 	.word	0x000056c0


	//   ....[24]....
        /*00a4*/ 	.word	0x000057b0


	//   ....[25]....
        /*00a8*/ 	.word	0x000057d0


	//   ....[26]....
        /*00ac*/ 	.word	0x000058f0


	//   ....[27]....
        /*00b0*/ 	.word	0x00005a80


	//   ....[28]....
        /*00b4*/ 	.word	0x00005a90


	//   ....[29]....
        /*00b8*/ 	.word	0x00005c20


	//----- nvinfo : EIATTR_COOP_GROUP_MASK_REGIDS
	.align		4
.L_39:
        /*00bc*/ 	.byte	0x04, 0x29
        /*00be*/ 	.short	(.L_41 - .L_40)


	//   ....[0]....
.L_40:
        /*00c0*/ 	.word	0xffffffff


	//   ....[1]....
        /*00c4*/ 	.word	0xffffffff


	//   ....[2]....
        /*00c8*/ 	.word	0xffffffff


	//   ....[3]....
        /*00cc*/ 	.word	0xffffffff


	//   ....[4]....
        /*00d0*/ 	.word	0xffffffff


	//   ....[5]....
        /*00d4*/ 	.word	0xffffffff


	//   ....[6]....
        /*00d8*/ 	.word	0xffffffff


	//   ....[7]....
        /*00dc*/ 	.word	0xffffffff


	//   ....[8]....
        /*00e0*/ 	.word	0xffffffff


	//   ....[9]....
        /*00e4*/ 	.word	0xffffffff


	//   ....[10]....
        /*00e8*/ 	.word	0xffffffff


	//   ....[11]....
        /*00ec*/ 	.word	0xffffffff


	//   ....[12]....
        /*00f0*/ 	.word	0xffffffff


	//   ....[13]....
        /*00f4*/ 	.word	0xffffffff


	//----- nvinfo : EIATTR_COOP_GROUP_INSTR_OFFSETS
	.align		4
.L_41:
        /*00f8*/ 	.byte	0x04, 0x28
        /*00fa*/ 	.short	(.L_43 - .L_42)


	//   ....[0]....
.L_42:
        /*00fc*/ 	.word	0x000000c0


	//   ....[1]....
        /*0100*/ 	.word	0x00000500


	//   ....[2]....
        /*0104*/ 	.word	0x00000680


	//   ....[3]....
        /*0108*/ 	.word	0x00000810


	//   ....[4]....
        /*010c*/ 	.word	0x00000900


	//   ....[5]....
        /*0110*/ 	.word	0x00000a60


	//   ....[6]....
        /*0114*/ 	.word	0x00000bf0


	//   ....[7]....
        /*0118*/ 	.word	0x00000e30


	//   ....[8]....
        /*011c*/ 	.word	0x00002150


	//   ....[9]....
        /*0120*/ 	.word	0x00002f30


	//   ....[10]....
        /*0124*/ 	.word	0x00003400


	//   ....[11]....
        /*0128*/ 	.word	0x00003430


	//   ....[12]....
        /*012c*/ 	.word	0x00004210


	//   ....[13]....
        /*0130*/ 	.word	0x00004420


	//----- nvinfo : EIATTR_VRC_CTA_INIT_COUNT
	.align		4
.L_43:
        /*0134*/ 	.byte	0x02, 0x4a
        /*0136*/ 	.byte	0x80
	.zero		1


	//----- nvinfo : EIATTR_SYSCALL_OFFSETS
	.align		4
        /*0138*/ 	.byte	0x04, 0x46
        /*013a*/ 	.short	(.L_45 - .L_44)


	//   ....[0]....
.L_44:
        /*013c*/ 	.word	0x00006700


	//   ....[1]....
        /*0140*/ 	.word	0x000067f0


	//   ....[2]....
        /*0144*/ 	.word	0x00006f50


	//   ....[3]....
        /*0148*/ 	.word	0x00007710


	//   ....[4]....
        /*014c*/ 	.word	0x00007eb0


	//   ....[5]....
        /*0150*/ 	.word	0x000086a0


	//   ....[6]....
        /*0154*/ 	.word	0x00008e90


	//   ....[7]....
        /*0158*/ 	.word	0x000096a0


	//   ....[8]....
        /*015c*/ 	.word	0x00009e90


	//   ....[9]....
        /*0160*/ 	.word	0x0000a630


	//----- nvinfo : EIATTR_MBARRIER_INSTR_OFFSETS
	.align		4
.L_45:
        /*0164*/ 	.byte	0x04, 0x39
        /*0166*/ 	.short	(.L_47 - .L_46)


	//   ....[0]....
.L_46:
        /*0168*/ 	.word	0x000005f0
        /*016c*/ 	.word	0x000000ff
        /*0170*/ 	.word	0x00000000
        /*0174*/ 	.short	0x0100
        /*0176*/ 	.byte	0x08
	.zero		1


	//   ....[1]....
        /*0178*/ 	.word	0x00000600
        /*017c*/ 	.word	0x000000ff
        /*0180*/ 	.word	0x00000020
        /*0184*/ 	.short	0x0100
        /*0186*/ 	.byte	0x08
	.zero		1


	//   ....[2]....
        /*0188*/ 	.word	0x00000610
        /*018c*/ 	.word	0x000000ff
        /*0190*/ 	.word	0x00000008
        /*0194*/ 	.short	0x0100
        /*0196*/ 	.byte	0x08
	.zero		1


	//   ....[3]....
        /*0198*/ 	.word	0x00000620
        /*019c*/ 	.word	0x000000ff
        /*01a0*/ 	.word	0x00000028
        /*01a4*/ 	.short	0x0100
        /*01a6*/ 	.byte	0x08
	.zero		1


	//   ....[4]....
        /*01a8*/ 	.word	0x00000630
        /*01ac*/ 	.word	0x000000ff
        /*01b0*/ 	.word	0x00000010
        /*01b4*/ 	.short	0x0100
        /*01b6*/ 	.byte	0x08
	.zero		1


	//   ....[5]....
        /*01b8*/ 	.word	0x00000640
        /*01bc*/ 	.word	0x000000ff
        /*01c0*/ 	.word	0x00000030
        /*01c4*/ 	.short	0x0100
        /*01c6*/ 	.byte	0x08
	.zero		1


	//   ....[6]....
        /*01c8*/ 	.word	0x00000650
        /*01cc*/ 	.word	0x000000ff
        /*01d0*/ 	.word	0x00000018
        /*01d4*/ 	.short	0x0100
        /*01d6*/ 	.byte	0x08
	.zero		1


	//   ....[7]....
        /*01d8*/ 	.word	0x00000660
        /*01dc*/ 	.word	0x000000ff
        /*01e0*/ 	.word	0x00000038
        /*01e4*/ 	.short	0x0100
        /*01e6*/ 	.byte	0x08
	.zero		1


	//   ....[8]....
        /*01e8*/ 	.word	0x00000780
        /*01ec*/ 	.word	0x000000ff
        /*01f0*/ 	.word	0x00000040
        /*01f4*/ 	.short	0x0100
        /*01f6*/ 	.byte	0x09
	.zero		1


	//   ....[9]....
        /*01f8*/ 	.word	0x00000790
        /*01fc*/ 	.word	0x000000ff
        /*0200*/ 	.word	0x00000060
        /*0204*/ 	.short	0x0100
        /*0206*/ 	.byte	0x09
	.zero		1


	//   ....[10]....
        /*0208*/ 	.word	0x000007a0
        /*020c*/ 	.word	0x000000ff
        /*0210*/ 	.word	0x00000048
        /*0214*/ 	.short	0x0100
        /*0216*/ 	.byte	0x09
	.zero		1


	//   ....[11]....
        /*0218*/ 	.word	0x000007b0
        /*021c*/ 	.word	0x000000ff
        /*0220*/ 	.word	0x00000068
        /*0224*/ 	.short	0x0100
        /*0226*/ 	.byte	0x09
	.zero		1


	//   ....[12]....
        /*0228*/ 	.word	0x000007c0
        /*022c*/ 	.word	0x000000ff
        /*0230*/ 	.word	0x00000050
        /*0234*/ 	.short	0x0100
        /*0236*/ 	.byte	0x09
	.zero		1


	//   ....[13]....
        /*0238*/ 	.word	0x000007d0
        /*023c*/ 	.word	0x000000ff
        /*0240*/ 	.word	0x00000070
        /*0244*/ 	.short	0x0100
        /*0246*/ 	.byte	0x09
	.zero		1


	//   ....[14]....
        /*0248*/ 	.word	0x000007e0
        /*024c*/ 	.word	0x000000ff
        /*0250*/ 	.word	0x00000058
        /*0254*/ 	.short	0x0100
        /*0256*/ 	.byte	0x09
	.zero		1


	//   ....[15]....
        /*0258*/ 	.word	0x000007f0
        /*025c*/ 	.word	0x000000ff
        /*0260*/ 	.word	0x00000078
        /*0264*/ 	.short	0x0100
        /*0266*/ 	.byte	0x09
	.zero		1


	//   ....[16]....
        /*0268*/ 	.word	0x000008d0
        /*026c*/ 	.word	0x000000ff
        /*0270*/ 	.word	0x00000080
        /*0274*/ 	.short	0x0100
        /*0276*/ 	.byte	0x08
	.zero		1


	//   ....[17]....
        /*0278*/ 	.word	0x000008e0
        /*027c*/ 	.word	0x000000ff
        /*0280*/ 	.word	0x00000088
        /*0284*/ 	.short	0x0100
        /*0286*/ 	.byte	0x08
	.zero		1


	//   ....[18]....
        /*0288*/ 	.word	0x00000a10
        /*028c*/ 	.word	0x000000ff
        /*0290*/ 	.word	0x00000090
        /*0294*/ 	.short	0x0100
        /*0296*/ 	.byte	0x08
	.zero		1


	//   ....[19]....
        /*0298*/ 	.word	0x00000a20
        /*029c*/ 	.word	0x000000ff
        /*02a0*/ 	.word	0x000000a0
        /*02a4*/ 	.short	0x0100
        /*02a6*/ 	.byte	0x08
	.zero		1


	//   ....[20]....
        /*02a8*/ 	.word	0x00000a30
        /*02ac*/ 	.word	0x000000ff
        /*02b0*/ 	.word	0x00000098
        /*02b4*/ 	.short	0x0100
        /*02b6*/ 	.byte	0x08
	.zero		1


	//   ....[21]....
        /*02b8*/ 	.word	0x00000a40
        /*02bc*/ 	.word	0x000000ff
        /*02c0*/ 	.word	0x000000a8
        /*02c4*/ 	.short	0x0100
        /*02c6*/ 	.byte	0x08
	.zero		1


	//   ....[22]....
        /*02c8*/ 	.word	0x00000b60
        /*02cc*/ 	.word	0x000000ff
        /*02d0*/ 	.word	0x000000b0
        /*02d4*/ 	.short	0x0100
        /*02d6*/ 	.byte	0x09
	.zero		1


	//   ....[23]....
        /*02d8*/ 	.word	0x00000b70
        /*02dc*/ 	.word	0x000000ff
        /*02e0*/ 	.word	0x000000d0
        /*02e4*/ 	.short	0x0100
        /*02e6*/ 	.byte	0x09
	.zero		1


	//   ....[24]....
        /*02e8*/ 	.word	0x00000b80
        /*02ec*/ 	.word	0x000000ff
        /*02f0*/ 	.word	0x000000b8
        /*02f4*/ 	.short	0x0100
        /*02f6*/ 	.byte	0x09
	.zero		1


	//   ....[25]....
        /*02f8*/ 	.word	0x00000b90
        /*02fc*/ 	.word	0x000000ff
        /*0300*/ 	.word	0x000000d8
        /*0304*/ 	.short	0x0100
        /*0306*/ 	.byte	0x09
	.zero		1


	//   ....[26]....
        /*0308*/ 	.word	0x00000ba0
        /*030c*/ 	.word	0x000000ff
        /*0310*/ 	.word	0x000000c0
        /*0314*/ 	.short	0x0100
        /*0316*/ 	.byte	0x09
	.zero		1


	//   ....[27]....
        /*0318*/ 	.word	0x00000bb0
        /*031c*/ 	.word	0x000000ff
        /*0320*/ 	.word	0x000000e0
        /*0324*/ 	.short	0x0100
        /*0326*/ 	.byte	0x09
	.zero		1


	//   ....[28]....
        /*0328*/ 	.word	0x00000bc0
        /*032c*/ 	.word	0x000000ff
        /*0330*/ 	.word	0x000000c8
        /*0334*/ 	.short	0x0100
        /*0336*/ 	.byte	0x09
	.zero		1


	//   ....[29]....
        /*0338*/ 	.word	0x00000bd0
        /*033c*/ 	.word	0x000000ff
        /*0340*/ 	.word	0x000000e8
        /*0344*/ 	.short	0x0100
        /*0346*/ 	.byte	0x09
	.zero		1


	//   ....[30]....
        /*0348*/ 	.word	0x00000cc0
        /*034c*/ 	.word	0x000000ff
        /*0350*/ 	.word	0x000000f0
        /*0354*/ 	.short	0x0100
        /*0356*/ 	.byte	0x08
	.zero		1


	//   ....[31]....
        /*0358*/ 	.word	0x00000cd0
        /*035c*/ 	.word	0x000000ff
        /*0360*/ 	.word	0x00000100
        /*0364*/ 	.short	0x0100
        /*0366*/ 	.byte	0x08
	.zero		1


	//   ....[32]....
        /*0368*/ 	.word	0x00000ce0
        /*036c*/ 	.word	0x000000ff
        /*0370*/ 	.word	0x000000f8
        /*0374*/ 	.short	0x0100
        /*0376*/ 	.byte	0x08
	.zero		1


	//   ....[33]....
        /*0378*/ 	.word	0x00000cf0
        /*037c*/ 	.word	0x000000ff
        /*0380*/ 	.word	0x00000108
        /*0384*/ 	.short	0x0100
        /*0386*/ 	.byte	0x08
	.zero		1


	//   ....[34]....
        /*0388*/ 	.word	0x00000de0
        /*038c*/ 	.word	0x000000ff
        /*0390*/ 	.word	0x00000110
        /*0394*/ 	.short	0x0100
        /*0396*/ 	.byte	0x06
	.zero		1


	//   ....[35]....
        /*0398*/ 	.word	0x000017f0
        /*039c*/ 	.word	0x00000002
        /*03a0*/ 	.word	0x00000100
        /*03a4*/ 	.short	0x010a
        /*03a6*/ 	.byte	0xff
	.zero		1


	//   ....[36]....
        /*03a8*/ 	.word	0x00001820
        /*03ac*/ 	.word	0x00000002
        /*03b0*/ 	.word	0x000000f0
        /*03b4*/ 	.short	0x0101
        /*03b6*/ 	.byte	0xff
	.zero		1


	//   ....[37]....
        /*03b8*/ 	.word	0x000018f0
        /*03bc*/ 	.word	0x000000ff
        /*03c0*/ 	.word	0x00000020
        /*03c4*/ 	.short	0x010a
        /*03c6*/ 	.byte	0x08
	.zero		1


	//   ....[38]....
        /*03c8*/ 	.word	0x000019f0
        /*03cc*/ 	.word	0x000000ff
        /*03d0*/ 	.word	0x00000020
        /*03d4*/ 	.short	0x010a
        /*03d6*/ 	.byte	0x21
	.zero		1


	//   ....[39]....
        /*03d8*/ 	.word	0x00001ba0
        /*03dc*/ 	.word	0x000000ff
        /*03e0*/ 	.word	0x00000020
        /*03e4*/ 	.short	0x010a
        /*03e6*/ 	.byte	0x08
	.zero		1


	//   ....[40]....
        /*03e8*/ 	.word	0x00001d60
        /*03ec*/ 	.word	0x000000ff
        /*03f0*/ 	.word	0x00000088
        /*03f4*/ 	.short	0x0101
        /*03f6*/ 	.byte	0x07
	.zero		1


	//   ....[41]....
        /*03f8*/ 	.word	0x00001d80
        /*03fc*/ 	.word	0x000000ff
        /*0400*/ 	.word	0x00000020
        /*0404*/ 	.short	0x010a
        /*0406*/ 	.byte	0x08
	.zero		1


	//   ....[42]....
        /*0408*/ 	.word	0x00001e00
        /*040c*/ 	.word	0x000000ff
        /*0410*/ 	.word	0x00000020
        /*0414*/ 	.short	0x010a
        /*0416*/ 	.byte	0x21
	.zero		1


	//   ....[43]....
        /*0418*/ 	.word	0x00001f90
        /*041c*/ 	.word	0x000000ff
        /*0420*/ 	.word	0x00000020
        /*0424*/ 	.short	0x010a
        /*0426*/ 	.byte	0x08
	.zero		1


	//   ....[44]....
        /*0428*/ 	.word	0x00002180
        /*042c*/ 	.word	0x00000002
        /*0430*/ 	.word	0x00000090
        /*0434*/ 	.short	0x010a
        /*0436*/ 	.byte	0xff
	.zero		1


	//   ....[45]....
        /*0438*/ 	.word	0x00002240
        /*043c*/ 	.word	0x00000002
        /*0440*/ 	.word	0x00000000
        /*0444*/ 	.short	0x0101
        /*0446*/ 	.byte	0xff
	.zero		1


	//   ....[46]....
        /*0448*/ 	.word	0x000027a0
        /*044c*/ 	.word	0x000000ff
        /*0450*/ 	.word	0x00000000
        /*0454*/ 	.short	0x010a
        /*0456*/ 	.byte	0x04
	.zero		1


	//   ....[47]....
        /*0458*/ 	.word	0x00002830
        /*045c*/ 	.word	0x000000ff
        /*0460*/ 	.word	0x00000000
        /*0464*/ 	.short	0x010a
        /*0466*/ 	.byte	0x04
	.zero		1


	//   ....[48]....
        /*0468*/ 	.word	0x000028c0
        /*046c*/ 	.word	0x000000ff
        /*0470*/ 	.word	0x00000000
        /*0474*/ 	.short	0x010a
        /*0476*/ 	.byte	0x04
	.zero		1


	//   ....[49]....
        /*0478*/ 	.word	0x00002960
        /*047c*/ 	.word	0x00000000
        /*0480*/ 	.word	0x00000000
        /*0484*/ 	.short	0x010a
        /*0486*/ 	.byte	0xff
	.zero		1


	//   ....[50]....
        /*0488*/ 	.word	0x00002a90
        /*048c*/ 	.word	0x00000000
        /*0490*/ 	.word	0x000000f0
        /*0494*/ 	.short	0x010a
        /*0496*/ 	.byte	0xff
	.zero		1


	//   ....[51]....
        /*0498*/ 	.word	0x00002b00
        /*049c*/ 	.word	0x00000000
        /*04a0*/ 	.word	0x00000000
        /*04a4*/ 	.short	0x0101
        /*04a6*/ 	.byte	0xff
	.zero		1


	//   ....[52]....
        /*04a8*/ 	.word	0x00002b20
        /*04ac*/ 	.word	0x000000ff
        /*04b0*/ 	.word	0x000000a0
        /*04b4*/ 	.short	0x010a
        /*04b6*/ 	.byte	0x05
	.zero		1


	//   ....[53]....
        /*04b8*/ 	.word	0x00002c40
        /*04bc*/ 	.word	0x00000000
        /*04c0*/ 	.word	0x00000090
        /*04c4*/ 	.short	0x010a
        /*04c6*/ 	.byte	0xff
	.zero		1


	//   ....[54]....
        /*04c8*/ 	.word	0x00002d40
        /*04cc*/ 	.word	0x00000000
        /*04d0*/ 	.word	0x00000000
        /*04d4*/ 	.short	0x0101
        /*04d6*/ 	.byte	0xff
	.zero		1


	//   ....[55]....
        /*04d8*/ 	.word	0x00002dd0
        /*04dc*/ 	.word	0x000000ff
        /*04e0*/ 	.word	0x000000a0
        /*04e4*/ 	.short	0x0106
        /*04e6*/ 	.byte	0x05
	.zero		1


	//   ....[56]....
        /*04e8*/ 	.word	0x00002df0
        /*04ec*/ 	.word	0x000000ff
        /*04f0*/ 	.word	0x000000a0
        /*04f4*/ 	.short	0x010a
        /*04f6*/ 	.byte	0x05
	.zero		1


	//   ....[57]....
        /*04f8*/ 	.word	0x00002e80
        /*04fc*/ 	.word	0x000000ff
        /*0500*/ 	.word	0x000000a0
        /*0504*/ 	.short	0x0106
        /*0506*/ 	.byte	0x04
	.zero		1


	//   ....[58]....
        /*0508*/ 	.word	0x00002ec0
        /*050c*/ 	.word	0x00000000
        /*0510*/ 	.word	0x000000a0
        /*0514*/ 	.short	0x010a
        /*0516*/ 	.byte	0xff
	.zero		1


	//   ....[59]....
        /*0518*/ 	.word	0x00003100
        /*051c*/ 	.word	0x000000ff
        /*0520*/ 	.word	0x00000008
        /*0524*/ 	.short	0x010a
        /*0526*/ 	.byte	0x06
	.zero		1


	//   ....[60]....
        /*0528*/ 	.word	0x00003120
        /*052c*/ 	.word	0x000000ff
        /*0530*/ 	.word	0x00000008
        /*0534*/ 	.short	0x010a
        /*0536*/ 	.byte	0x06
	.zero		1


	//   ....[61]....
        /*0538*/ 	.word	0x000032b0
        /*053c*/ 	.word	0x000000ff
        /*0540*/ 	.word	0x00000008
        /*0544*/ 	.short	0x010a
        /*0546*/ 	.byte	0x06
	.zero		1


	//   ....[62]....
        /*0548*/ 	.word	0x000032d0
        /*054c*/ 	.word	0x000000ff
        /*0550*/ 	.word	0x00000008
        /*0554*/ 	.short	0x010a
        /*0556*/ 	.byte	0x06
	.zero		1


	//   ....[63]....
        /*0558*/ 	.word	0x00003390
        /*055c*/ 	.word	0x000000ff
        /*0560*/ 	.word	0x00000000
        /*0564*/ 	.short	0x0101
        /*0566*/ 	.byte	0x07
	.zero		1


	//   ....[64]....
        /*0568*/ 	.word	0x00003750
        /*056c*/ 	.word	0x00000000
        /*0570*/ 	.word	0x00000090
        /*0574*/ 	.short	0x010a
        /*0576*/ 	.byte	0xff
	.zero		1


	//   ....[65]....
        /*0578*/ 	.word	0x00003810
        /*057c*/ 	.word	0x00000000
        /*0580*/ 	.word	0x00000000
        /*0584*/ 	.short	0x0101
        /*0586*/ 	.byte	0xff
	.zero		1


	//   ....[66]....
        /*0588*/ 	.word	0x000038c0
        /*058c*/ 	.word	0x000000ff
        /*0590*/ 	.word	0x00000000
        /*0594*/ 	.short	0x010a
        /*0596*/ 	.byte	0x09
	.zero		1


	//   ....[67]....
        /*0598*/ 	.word	0x000038e0
        /*059c*/ 	.word	0x000000ff
        /*05a0*/ 	.word	0x000000d0
        /*05a4*/ 	.short	0x010a
        /*05a6*/ 	.byte	0x08
	.zero		1


	//   ....[68]....
        /*05a8*/ 	.word	0x00003990
        /*05ac*/ 	.word	0x000000ff
        /*05b0*/ 	.word	0x00000000
        /*05b4*/ 	.short	0x010a
        /*05b6*/ 	.byte	0x0e
	.zero		1


	//   ....[69]....
        /*05b8*/ 	.word	0x00003ac0
        /*05bc*/ 	.word	0x000000ff
        /*05c0*/ 	.word	0x00000000
        /*05c4*/ 	.short	0x010a
        /*05c6*/ 	.byte	0x26
	.zero		1


	//   ....[70]....
        /*05c8*/ 	.word	0x00003f00
        /*05cc*/ 	.word	0x000000ff
        /*05d0*/ 	.word	0x00000000
        /*05d4*/ 	.short	0x010a
        /*05d6*/ 	.byte	0x08
	.zero		1


	//   ....[71]....
        /*05d8*/ 	.word	0x00003f90
        /*05dc*/ 	.word	0x000000ff
        /*05e0*/ 	.word	0x00000000
        /*05e4*/ 	.short	0x010a
        /*05e6*/ 	.byte	0x08
	.zero		1


	//   ....[72]....
        /*05e8*/ 	.word	0x00004020
        /*05ec*/ 	.word	0x000000ff
        /*05f0*/ 	.word	0x00000000
        /*05f4*/ 	.short	0x010a
        /*05f6*/ 	.byte	0x08
	.zero		1


	//   ....[73]....
        /*05f8*/ 	.word	0x000040c0
        /*05fc*/ 	.word	0x00000000
        /*0600*/ 	.word	0x00000000
        /*0604*/ 	.short	0x010a
        /*0606*/ 	.byte	0xff
	.zero		1


	//   ....[74]....
        /*0608*/ 	.word	0x00004100
        /*060c*/ 	.word	0x00000000
        /*0610*/ 	.word	0x00000000
        /*0614*/ 	.short	0x010a
        /*0616*/ 	.byte	0xff
	.zero		1


	//   ....[75]....
        /*0618*/ 	.word	0x00004170
        /*061c*/ 	.word	0x000000ff
        /*0620*/ 	.word	0x00000000
        /*0624*/ 	.short	0x0101
        /*0626*/ 	.byte	0x05
	.zero		1


	//   ....[76]....
        /*0628*/ 	.word	0x000041b0
        /*062c*/ 	.word	0x000000ff
        /*0630*/ 	.word	0x00000110
        /*0634*/ 	.short	0x010a
        /*0636*/ 	.byte	0x07
	.zero		1


	//   ....[77]....
        /*0638*/ 	.word	0x00004200
        /*063c*/ 	.word	0x000000ff
        /*0640*/ 	.word	0x00000000
        /*0644*/ 	.short	0x0101
        /*0646*/ 	.byte	0x05
	.zero		1


	//   ....[78]....
        /*0648*/ 	.word	0x00004620
        /*064c*/ 	.word	0x00000000
        /*0650*/ 	.word	0x00000090
        /*0654*/ 	.short	0x010a
        /*0656*/ 	.byte	0xff
	.zero		1


	//   ....[79]....
        /*0658*/ 	.word	0x000046e0
        /*065c*/ 	.word	0x00000000
        /*0660*/ 	.word	0x00000000
        /*0664*/ 	.short	0x0101
        /*0666*/ 	.byte	0xff
	.zero		1


	//   ....[80]....
        /*0668*/ 	.word	0x00004a00
        /*066c*/ 	.word	0x000000ff
        /*0670*/ 	.word	0x00000088
        /*0674*/ 	.short	0x010a
        /*0676*/ 	.byte	0x06
	.zero		1


	//   ....[81]....
        /*0678*/ 	.word	0x00004c00
        /*067c*/ 	.word	0x000000ff
        /*0680*/ 	.word	0x00000060
        /*0684*/ 	.short	0x010a
        /*0686*/ 	.byte	0x06
	.zero		1


	//   ....[82]....
        /*0688*/ 	.word	0x00004df0
        /*068c*/ 	.word	0x000000ff
        /*0690*/ 	.word	0x00000040
        /*0694*/ 	.short	0x010b
        /*0696*/ 	.byte	0x06
	.zero		1


	//   ....[83]....
        /*0698*/ 	.word	0x00004e00
        /*069c*/ 	.word	0x000000ff
        /*06a0*/ 	.word	0x00000000
        /*06a4*/ 	.short	0x0101
        /*06a6*/ 	.byte	0x15
	.zero		1


	//   ....[84]....
        /*06a8*/ 	.word	0x00004e10
        /*06ac*/ 	.word	0x000000ff
        /*06b0*/ 	.word	0x00000068
        /*06b4*/ 	.short	0x010a
        /*06b6*/ 	.byte	0x06
	.zero		1


	//   ....[85]....
        /*06b8*/ 	.word	0x00004fd0
        /*06bc*/ 	.word	0x000000ff
        /*06c0*/ 	.word	0x00000048
        /*06c4*/ 	.short	0x010b
        /*06c6*/ 	.byte	0x06
	.zero		1


	//   ....[86]....
        /*06c8*/ 	.word	0x00004fe0
        /*06cc*/ 	.word	0x000000ff
        /*06d0*/ 	.word	0x00000000
        /*06d4*/ 	.short	0x0101
        /*06d6*/ 	.byte	0x0f
	.zero		1


	//   ....[87]....
        /*06d8*/ 	.word	0x00004ff0
        /*06dc*/ 	.word	0x000000ff
        /*06e0*/ 	.word	0x00000070
        /*06e4*/ 	.short	0x010a
        /*06e6*/ 	.byte	0x06
	.zero		1


	//   ....[88]....
        /*06e8*/ 	.word	0x000051a0
        /*06ec*/ 	.word	0x000000ff
        /*06f0*/ 	.word	0x00000050
        /*06f4*/ 	.short	0x010b
        /*06f6*/ 	.byte	0x06
	.zero		1


	//   ....[89]....
        /*06f8*/ 	.word	0x000051b0
        /*06fc*/ 	.word	0x000000ff
        /*0700*/ 	.word	0x00000000
        /*0704*/ 	.short	0x0101
        /*0706*/ 	.byte	0x0e
	.zero		1


	//   ....[90]....
        /*0708*/ 	.word	0x000051c0
        /*070c*/ 	.word	0x000000ff
        /*0710*/ 	.word	0x00000078
        /*0714*/ 	.short	0x010a
        /*0716*/ 	.byte	0x06
	.zero		1


	//   ....[91]....
        /*0718*/ 	.word	0x00005390
        /*071c*/ 	.word	0x000000ff
        /*0720*/ 	.word	0x00000058
        /*0724*/ 	.short	0x010b
        /*0726*/ 	.byte	0x06
	.zero		1


	//   ....[92]....
        /*0728*/ 	.word	0x000053a0
        /*072c*/ 	.word	0x000000ff
        /*0730*/ 	.word	0x00000000
        /*0734*/ 	.short	0x0101
        /*0736*/ 	.byte	0x0d
	.zero		1


	//   ....[93]....
        /*0738*/ 	.word	0x000053b0
        /*073c*/ 	.word	0x000000ff
        /*0740*/ 	.word	0x00000060
        /*0744*/ 	.short	0x010a
        /*0746*/ 	.byte	0x06
	.zero		1


	//   ....[94]....
        /*0748*/ 	.word	0x00005570
        /*074c*/ 	.word	0x000000ff
        /*0750*/ 	.word	0x00000040
        /*0754*/ 	.short	0x010b
        /*0756*/ 	.byte	0x06
	.zero		1


	//   ....[95]....
        /*0758*/ 	.word	0x00005580
        /*075c*/ 	.word	0x000000ff
        /*0760*/ 	.word	0x00000000
        /*0764*/ 	.short	0x0101
        /*0766*/ 	.byte	0x15
	.zero		1


	//   ....[96]....
        /*0768*/ 	.word	0x00005590
        /*076c*/ 	.word	0x000000ff
        /*0770*/ 	.word	0x00000068
        /*0774*/ 	.short	0x010a
        /*0776*/ 	.byte	0x06
	.zero		1


	//   ....[97]....
        /*0778*/ 	.word	0x00005750
        /*077c*/ 	.word	0x000000ff
        /*0780*/ 	.word	0x00000048
        /*0784*/ 	.short	0x010b
        /*0786*/ 	.byte	0x06
	.zero		1


	//   ....[98]....
        /*0788*/ 	.word	0x00005760
        /*078c*/ 	.word	0x000000ff
        /*0790*/ 	.word	0x00000000
        /*0794*/ 	.short	0x0101
        /*0796*/ 	.byte	0x0f
	.zero		1


	//   ....[99]....
        /*0798*/ 	.word	0x00005770
        /*079c*/ 	.word	0x000000ff
        /*07a0*/ 	.word	0x00000070
        /*07a4*/ 	.short	0x010a
        /*07a6*/ 	.byte	0x06
	.zero		1


	//   ....[100]....
        /*07a8*/ 	.word	0x00005960
        /*07ac*/ 	.word	0x000000ff
        /*07b0*/ 	.word	0x00000050
        /*07b4*/ 	.short	0x010b
        /*07b6*/ 	.byte	0x06
	.zero		1


	//   ....[101]....
        /*07b8*/ 	.word	0x000059d0
        /*07bc*/ 	.word	0x000000ff
        /*07c0*/ 	.word	0x00000000
        /*07c4*/ 	.short	0x0101
        /*07c6*/ 	.byte	0x0e
	.zero		1


	//   ....[102]....
        /*07c8*/ 	.word	0x000059e0
        /*07cc*/ 	.word	0x000000ff
        /*07d0*/ 	.word	0x00000078
        /*07d4*/ 	.short	0x010a
        /*07d6*/ 	.byte	0x06
	.zero		1


	//   ....[103]....
        /*07d8*/ 	.word	0x00005c80
        /*07dc*/ 	.word	0x000000ff
        /*07e0*/ 	.word	0x00000058
        /*07e4*/ 	.short	0x010b
        /*07e6*/ 	.byte	0x06
	.zero		1


	//   ....[104]....
        /*07e8*/ 	.word	0x00005ca0
        /*07ec*/ 	.word	0x000000ff
        /*07f0*/ 	.word	0x00000000
        /*07f4*/ 	.short	0x0101
        /*07f6*/ 	.byte	0x0d
	.zero		1


	//   ....[105]....
        /*07f8*/ 	.word	0x00005cc0
        /*07fc*/ 	.word	0x000000ff
        /*0800*/ 	.word	0x00000060
        /*0804*/ 	.short	0x010a
        /*0806*/ 	.byte	0x06
	.zero		1


	//   ....[106]....
        /*0808*/ 	.word	0x00005ce0
        /*080c*/ 	.word	0x000000ff
        /*0810*/ 	.word	0x00000068
        /*0814*/ 	.short	0x010a
        /*0816*/ 	.byte	0x06
	.zero		1


	//   ....[107]....
        /*0818*/ 	.word	0x00005d00
        /*081c*/ 	.word	0x000000ff
        /*0820*/ 	.word	0x00000070
        /*0824*/ 	.short	0x010a
        /*0826*/ 	.byte	0x06
	.zero		1


	//   ....[108]....
        /*0828*/ 	.word	0x00005d50
        /*082c*/ 	.word	0x00000002
        /*0830*/ 	.word	0x00000078
        /*0834*/ 	.short	0x010a
        /*0836*/ 	.byte	0xff
	.zero		1


	//   ....[109]....
        /*0838*/ 	.word	0x000060c0
        /*083c*/ 	.word	0x00000000
        /*0840*/ 	.word	0x00000090
        /*0844*/ 	.short	0x010a
        /*0846*/ 	.byte	0xff
	.zero		1


	//   ....[110]....
        /*0848*/ 	.word	0x000061d0
        /*084c*/ 	.word	0x00000000
        /*0850*/ 	.word	0x00000000
        /*0854*/ 	.short	0x0101
        /*0856*/ 	.byte	0xff
	.zero		1


	//   ....[111]....
        /*0858*/ 	.word	0x00006c20
        /*085c*/ 	.word	0x000000ff
        /*0860*/ 	.word	0x00000040
        /*0864*/ 	.short	0x010a
        /*0866*/ 	.byte	0x31
	.zero		1


	//   ....[112]....
        /*0868*/ 	.word	0x00006c50
        /*086c*/ 	.word	0x00000053
        /*0870*/ 	.word	0x000000b0
        /*0874*/ 	.short	0x010a
        /*0876*/ 	.byte	0xff
	.zero		1


	//   ....[113]....
        /*0878*/ 	.word	0x00006d40
        /*087c*/ 	.word	0x000000ff
        /*0880*/ 	.word	0x00000040
        /*0884*/ 	.short	0x010a
        /*0886*/ 	.byte	0x31
	.zero		1


	//   ....[114]....
        /*0888*/ 	.word	0x00006e30
        /*088c*/ 	.word	0x00000053
        /*0890*/ 	.word	0x000000b0
        /*0894*/ 	.short	0x010a
        /*0896*/ 	.byte	0xff
	.zero		1


	//   ....[115]....
        /*0898*/ 	.word	0x00007440
        /*089c*/ 	.word	0x00000000
        /*08a0*/ 	.word	0x00000000
        /*08a4*/ 	.short	0x0101
        /*08a6*/ 	.byte	0xff
	.zero		1


	//   ....[116]....
        /*08a8*/ 	.word	0x00007450
        /*08ac*/ 	.word	0x00000002
        /*08b0*/ 	.word	0x00000040
        /*08b4*/ 	.short	0x010a
        /*08b6*/ 	.byte	0xff
	.zero		1


	//   ....[117]....
        /*08b8*/ 	.word	0x00007530
        /*08bc*/ 	.word	0x00000002
        /*08c0*/ 	.word	0x00000040
        /*08c4*/ 	.short	0x010a
        /*08c6*/ 	.byte	0xff
	.zero		1


	//   ....[118]....
        /*08c8*/ 	.word	0x00007be0
        /*08cc*/ 	.word	0x00000010
        /*08d0*/ 	.word	0x00000000
        /*08d4*/ 	.short	0x0101
        /*08d6*/ 	.byte	0xff
	.zero		1


	//   ....[119]....
        /*08d8*/ 	.word	0x00007c00
        /*08dc*/ 	.word	0x00000000
        /*08e0*/ 	.word	0x00000040
        /*08e4*/ 	.short	0x010a
        /*08e6*/ 	.byte	0xff
	.zero		1


	//   ....[120]....
        /*08e8*/ 	.word	0x00007cd0
        /*08ec*/ 	.word	0x00000000
        /*08f0*/ 	.word	0x00000040
        /*08f4*/ 	.short	0x010a
        /*08f6*/ 	.byte	0xff
	.zero		1


	//   ....[121]....
        /*08f8*/ 	.word	0x00008390
        /*08fc*/ 	.word	0x00000010
        /*0900*/ 	.word	0x00000000
        /*0904*/ 	.short	0x0101
        /*0906*/ 	.byte	0xff
	.zero		1


	//   ....[122]....
        /*0908*/ 	.word	0x000083b0
        /*090c*/ 	.word	0x00000000
        /*0910*/ 	.word	0x00000040
        /*0914*/ 	.short	0x010a
        /*0916*/ 	.byte	0xff
	.zero		1


	//   ....[123]....
        /*0918*/ 	.word	0x00008480
        /*091c*/ 	.word	0x00000000
        /*0920*/ 	.word	0x00000040
        /*0924*/ 	.short	0x010a
        /*0926*/ 	.byte	0xff
	.zero		1


	//   ....[124]....
        /*0928*/ 	.word	0x00008b70
        /*092c*/ 	.word	0x00000010
        /*0930*/ 	.word	0x00000000
        /*0934*/ 	.short	0x0101
        /*0936*/ 	.byte	0xff
	.zero		1


	//   ....[125]....
        /*0938*/ 	.word	0x00008b90
        /*093c*/ 	.word	0x00000000
        /*0940*/ 	.word	0x00000040
        /*0944*/ 	.short	0x010a
        /*0946*/ 	.byte	0xff
	.zero		1


	//   ....[126]....
        /*0948*/ 	.word	0x00008c60
        /*094c*/ 	.word	0x00000000
        /*0950*/ 	.word	0x00000040
        /*0954*/ 	.short	0x010a
        /*0956*/ 	.byte	0xff
	.zero		1


	//   ....[127]....
        /*0958*/ 	.word	0x00009380
        /*095c*/ 	.word	0x00000010
        /*0960*/ 	.word	0x00000000
        /*0964*/ 	.short	0x0101
        /*0966*/ 	.byte	0xff
	.zero		1


	//   ....[128]....
        /*0968*/ 	.word	0x000093a0
        /*096c*/ 	.word	0x00000000
        /*0970*/ 	.word	0x00000040
        /*0974*/ 	.short	0x010a
        /*0976*/ 	.byte	0xff
	.zero		1


	//   ....[129]....
        /*0978*/ 	.word	0x00009470
        /*097c*/ 	.word	0x00000000
        /*0980*/ 	.word	0x00000040
        /*0984*/ 	.short	0x010a
        /*0986*/ 	.byte	0xff
	.zero		1


	//   ....[130]....
        /*0988*/ 	.word	0x00009b70
        /*098c*/ 	.word	0x00000010
        /*0990*/ 	.word	0x00000000
        /*0994*/ 	.short	0x0101
        /*0996*/ 	.byte	0xff
	.zero		1


	//   ....[131]....
        /*0998*/ 	.word	0x00009b90
        /*099c*/ 	.word	0x00000000
        /*09a0*/ 	.word	0x00000040
        /*09a4*/ 	.short	0x010a
        /*09a6*/ 	.byte	0xff
	.zero		1


	//   ....[132]....
        /*09a8*/ 	.word	0x00009c60
        /*09ac*/ 	.word	0x00000000
        /*09b0*/ 	.word	0x00000040
        /*09b4*/ 	.short	0x010a
        /*09b6*/ 	.byte	0xff
	.zero		1


	//   ....[133]....
        /*09b8*/ 	.word	0x0000a360
        /*09bc*/ 	.word	0x00000010
        /*09c0*/ 	.word	0x00000000
        /*09c4*/ 	.short	0x0101
        /*09c6*/ 	.byte	0xff
	.zero		1


	//   ....[134]....
        /*09c8*/ 	.word	0x0000a380
        /*09cc*/ 	.word	0x00000000
        /*09d0*/ 	.word	0x00000040
        /*09d4*/ 	.short	0x010a
        /*09d6*/ 	.byte	0xff
	.zero		1


	//   ....[135]....
        /*09d8*/ 	.word	0x0000a450
        /*09dc*/ 	.word	0x00000000
        /*09e0*/ 	.word	0x00000040
        /*09e4*/ 	.short	0x010a
        /*09e6*/ 	.byte	0xff
	.zero		1


	//   ....[136]....
        /*09e8*/ 	.word	0x0000a6c0
        /*09ec*/ 	.word	0x00000053
        /*09f0*/ 	.word	0x00000000
        /*09f4*/ 	.short	0x0101
        /*09f6*/ 	.byte	0xff
	.zero		1


	//   ....[137]....
        /*09f8*/ 	.word	0x0000ab50
        /*09fc*/ 	.word	0x00000000
        /*0a00*/ 	.word	0x00000000
        /*0a04*/ 	.short	0x0101
        /*0a06*/ 	.byte	0xff
	.zero		1


	//   ....[138]....
        /*0a08*/ 	.word	0x0000adc0
        /*0a0c*/ 	.word	0x000000ff
        /*0a10*/ 	.word	0x00000000
        /*0a14*/ 	.short	0x0101
        /*0a16*/ 	.byte	0x04
	.zero		1


	//   ....[139]....
        /*0a18*/ 	.word	0x0000ade0
        /*0a1c*/ 	.word	0x00000002
        /*0a20*/ 	.word	0x00000100
        /*0a24*/ 	.short	0x010a
        /*0a26*/ 	.byte	0xff
	.zero		1


	//   ....[140]....
        /*0a28*/ 	.word	0x0000ae40
        /*0a2c*/ 	.word	0x00000002
        /*0a30*/ 	.word	0x00000020
        /*0a34*/ 	.short	0x010a
        /*0a36*/ 	.byte	0xff
	.zero		1


	//   ....[141]....
        /*0a38*/ 	.word	0x0000aea0
        /*0a3c*/ 	.word	0x00000002
        /*0a40*/ 	.word	0x00000020
        /*0a44*/ 	.short	0x010a
        /*0a46*/ 	.byte	0xff
	.zero		1


	//   ....[142]....
        /*0a48*/ 	.word	0x0000aef0
        /*0a4c*/ 	.word	0x00000002
        /*0a50*/ 	.word	0x00000090
        /*0a54*/ 	.short	0x010a
        /*0a56*/ 	.byte	0xff
	.zero		1


	//   ....[143]....
        /*0a58*/ 	.word	0x0000af50
        /*0a5c*/ 	.word	0x00000000
        /*0a60*/ 	.word	0x00000000
        /*0a64*/ 	.short	0x010a
        /*0a66*/ 	.byte	0xff
	.zero		1


	//   ....[144]....
        /*0a68*/ 	.word	0x0000afb0
        /*0a6c*/ 	.word	0x00000000
        /*0a70*/ 	.word	0x00000000
        /*0a74*/ 	.short	0x010a
        /*0a76*/ 	.byte	0xff
	.zero		1


	//   ....[145]....
        /*0a78*/ 	.word	0x0000b010
        /*0a7c*/ 	.word	0x00000000
        /*0a80*/ 	.word	0x00000000
        /*0a84*/ 	.short	0x010a
        /*0a86*/ 	.byte	0xff
	.zero		1


	//   ....[146]....
        /*0a88*/ 	.word	0x0000b060
        /*0a8c*/ 	.word	0x00000000
        /*0a90*/ 	.word	0x000000f0
        /*0a94*/ 	.short	0x010a
        /*0a96*/ 	.byte	0xff
	.zero		1


	//   ....[147]....
        /*0a98*/ 	.word	0x0000b0c0
        /*0a9c*/ 	.word	0x00000000
        /*0aa0*/ 	.word	0x000000a0
        /*0aa4*/ 	.short	0x010a
        /*0aa6*/ 	.byte	0xff
	.zero		1


	//   ....[148]....
        /*0aa8*/ 	.word	0x0000b110
        /*0aac*/ 	.word	0x00000000
        /*0ab0*/ 	.word	0x00000090
        /*0ab4*/ 	.short	0x010a
        /*0ab6*/ 	.byte	0xff
	.zero		1


	//   ....[149]....
        /*0ab8*/ 	.word	0x0000b170
        /*0abc*/ 	.word	0x00000000
        /*0ac0*/ 	.word	0x000000a0
        /*0ac4*/ 	.short	0x010a
        /*0ac6*/ 	.byte	0xff
	.zero		1


	//   ....[150]....
        /*0ac8*/ 	.word	0x0000b1d0
        /*0acc*/ 	.word	0x00000004
        /*0ad0*/ 	.word	0x00000008
        /*0ad4*/ 	.short	0x010a
        /*0ad6*/ 	.byte	0xff
	.zero		1


	//   ....[151]....
        /*0ad8*/ 	.word	0x0000b2b0
        /*0adc*/ 	.word	0x00000002
        /*0ae0*/ 	.word	0x00000008
        /*0ae4*/ 	.short	0x010a
        /*0ae6*/ 	.byte	0xff
	.zero		1


	//   ....[152]....
        /*0ae8*/ 	.word	0x0000b300
        /*0aec*/ 	.word	0x00000000
        /*0af0*/ 	.word	0x00000090
        /*0af4*/ 	.short	0x010a
        /*0af6*/ 	.byte	0xff
	.zero		1


	//   ....[153]....
        /*0af8*/ 	.word	0x0000b360
        /*0afc*/ 	.word	0x00000000
        /*0b00*/ 	.word	0x000000d0
        /*0b04*/ 	.short	0x010a
        /*0b06*/ 	.byte	0xff
	.zero		1


	//   ....[154]....
        /*0b08*/ 	.word	0x0000b3c0
        /*0b0c*/ 	.word	0x00000000
        /*0b10*/ 	.word	0x00000000
        /*0b14*/ 	.short	0x010a
        /*0b16*/ 	.byte	0xff
	.zero		1


	//   ....[155]....
        /*0b18*/ 	.word	0x0000b420
        /*0b1c*/ 	.word	0x00000000
        /*0b20*/ 	.word	0x00000000
        /*0b24*/ 	.short	0x010a
        /*0b26*/ 	.byte	0xff
	.zero		1


	//   ....[156]....
        /*0b28*/ 	.word	0x0000b480
        /*0b2c*/ 	.word	0x00000000
        /*0b30*/ 	.word	0x00000000
        /*0b34*/ 	.short	0x010a
        /*0b36*/ 	.byte	0xff
	.zero		1


	//   ....[157]....
        /*0b38*/ 	.word	0x0000b4e0
        /*0b3c*/ 	.word	0x00000000
        /*0b40*/ 	.word	0x00000000
        /*0b44*/ 	.short	0x010a
        /*0b46*/ 	.byte	0xff
	.zero		1


	//   ....[158]....
        /*0b48*/ 	.word	0x0000b540
        /*0b4c*/ 	.word	0x00000000
        /*0b50*/ 	.word	0x00000110
        /*0b54*/ 	.short	0x010a
        /*0b56*/ 	.byte	0xff
	.zero		1


	//   ....[159]....
        /*0b58*/ 	.word	0x0000b590
        /*0b5c*/ 	.word	0x00000000
        /*0b60*/ 	.word	0x00000090
        /*0b64*/ 	.short	0x010a
        /*0b66*/ 	.byte	0xff
	.zero		1


	//   ....[160]....
        /*0b68*/ 	.word	0x0000b5f0
        /*0b6c*/ 	.word	0x00000000
        /*0b70*/ 	.word	0x00000088
        /*0b74*/ 	.short	0x010a
        /*0b76*/ 	.byte	0xff
	.zero		1


	//   ....[161]....
        /*0b78*/ 	.word	0x0000b650
        /*0b7c*/ 	.word	0x00000000
        /*0b80*/ 	.word	0x00000060
        /*0b84*/ 	.short	0x010a
        /*0b86*/ 	.byte	0xff
	.zero		1


	//   ....[162]....
        /*0b88*/ 	.word	0x0000b6b0
        /*0b8c*/ 	.word	0x00000000
        /*0b90*/ 	.word	0x00000068
        /*0b94*/ 	.short	0x010a
        /*0b96*/ 	.byte	0xff
	.zero		1


	//   ....[163]....
        /*0b98*/ 	.word	0x0000b710
        /*0b9c*/ 	.word	0x00000000
        /*0ba0*/ 	.word	0x00000070
        /*0ba4*/ 	.short	0x010a
        /*0ba6*/ 	.byte	0xff
	.zero		1


	//   ....[164]....
        /*0ba8*/ 	.word	0x0000b770
        /*0bac*/ 	.word	0x00000000
        /*0bb0*/ 	.word	0x00000078
        /*0bb4*/ 	.short	0x010a
        /*0bb6*/ 	.byte	0xff
	.zero		1


	//   ....[165]....
        /*0bb8*/ 	.word	0x0000b7d0
        /*0bbc*/ 	.word	0x00000000
        /*0bc0*/ 	.word	0x00000060
        /*0bc4*/ 	.short	0x010a
        /*0bc6*/ 	.byte	0xff
	.zero		1


	//   ....[166]....
        /*0bc8*/ 	.word	0x0000b830
        /*0bcc*/ 	.word	0x00000000
        /*0bd0*/ 	.word	0x00000068
        /*0bd4*/ 	.short	0x010a
        /*0bd6*/ 	.byte	0xff
	.zero		1


	//   ....[167]....
        /*0bd8*/ 	.word	0x0000b890
        /*0bdc*/ 	.word	0x00000000
        /*0be0*/ 	.word	0x00000070
        /*0be4*/ 	.short	0x010a
        /*0be6*/ 	.byte	0xff
	.zero		1


	//   ....[168]....
        /*0be8*/ 	.word	0x0000b8f0
        /*0bec*/ 	.word	0x00000000
        /*0bf0*/ 	.word	0x00000078
        /*0bf4*/ 	.short	0x010a
        /*0bf6*/ 	.byte	0xff
	.zero		1


	//   ....[169]....
        /*0bf8*/ 	.word	0x0000b950
        /*0bfc*/ 	.word	0x00000000
        /*0c00*/ 	.word	0x00000060
        /*0c04*/ 	.short	0x010a
        /*0c06*/ 	.byte	0xff
	.zero		1


	//   ....[170]....
        /*0c08*/ 	.word	0x0000b9b0
        /*0c0c*/ 	.word	0x00000000
        /*0c10*/ 	.word	0x00000068
        /*0c14*/ 	.short	0x010a
        /*0c16*/ 	.byte	0xff
	.zero		1


	//   ....[171]....
        /*0c18*/ 	.word	0x0000ba10
        /*0c1c*/ 	.word	0x00000002
        /*0c20*/ 	.word	0x00000070
        /*0c24*/ 	.short	0x010a
        /*0c26*/ 	.byte	0xff
	.zero		1


	//   ....[172]....
        /*0c28*/ 	.word	0x0000ba60
        /*0c2c*/ 	.word	0x00000000
        /*0c30*/ 	.word	0x00000090
        /*0c34*/ 	.short	0x010a
        /*0c36*/ 	.byte	0xff
	.zero		1


	//   ....[173]....
        /*0c38*/ 	.word	0x0000bac0
        /*0c3c*/ 	.word	0x00000002
        /*0c40*/ 	.word	0x00000040
        /*0c44*/ 	.short	0x010a
        /*0c46*/ 	.byte	0xff
	.zero		1


	//   ....[174]....
        /*0c48*/ 	.word	0x0000bb10
        /*0c4c*/ 	.word	0x00000053
        /*0c50*/ 	.word	0x000000b0
        /*0c54*/ 	.short	0x010a
        /*0c56*/ 	.byte	0xff
	.zero		1


	//   ....[175]....
        /*0c58*/ 	.word	0x0000bb60
        /*0c5c*/ 	.word	0x00000002
        /*0c60*/ 	.word	0x00000040
        /*0c64*/ 	.short	0x010a
        /*0c66*/ 	.byte	0xff
	.zero		1


	//   ....[176]....
        /*0c68*/ 	.word	0x0000bbb0
        /*0c6c*/ 	.word	0x00000000
        /*0c70*/ 	.word	0x00000040
        /*0c74*/ 	.short	0x010a
        /*0c76*/ 	.byte	0xff
	.zero		1


	//   ....[177]....
        /*0c78*/ 	.word	0x0000bc00
        /*0c7c*/ 	.word	0x00000000
        /*0c80*/ 	.word	0x00000040
        /*0c84*/ 	.short	0x010a
        /*0c86*/ 	.byte	0xff
	.zero		1


	//   ....[178]....
        /*0c88*/ 	.word	0x0000bc50
        /*0c8c*/ 	.word	0x00000000
        /*0c90*/ 	.word	0x00000040
        /*0c94*/ 	.short	0x010a
        /*0c96*/ 	.byte	0xff
	.zero		1


	//   ....[179]....
        /*0c98*/ 	.word	0x0000bca0
        /*0c9c*/ 	.word	0x00000000
        /*0ca0*/ 	.word	0x00000040
        /*0ca4*/ 	.short	0x010a
        /*0ca6*/ 	.byte	0xff
	.zero		1


	//   ....[180]....
        /*0ca8*/ 	.word	0x0000bcf0
        /*0cac*/ 	.word	0x00000000
        /*0cb0*/ 	.word	0x00000040
        /*0cb4*/ 	.short	0x010a
        /*0cb6*/ 	.byte	0xff
	.zero		1


	//   ....[181]....
        /*0cb8*/ 	.word	0x0000bd40
        /*0cbc*/ 	.word	0x00000000
        /*0cc0*/ 	.word	0x00000040
        /*0cc4*/ 	.short	0x010a
        /*0cc6*/ 	.byte	0xff
	.zero		1


	//----- nvinfo : EIATTR_NUM_MBARRIERS
	.align		4
.L_47:
        /*0cc8*/ 	.byte	0x03, 0x38
        /*0cca*/ 	.short	0x0023


	//----- nvinfo : EIATTR_EXIT_INSTR_OFFSETS
	.align		4
        /*0ccc*/ 	.byte	0x04, 0x1c
        /*0cce*/ 	.short	(.L_49 - .L_48)


	//   ....[0]....
.L_48:
        /*0cd0*/ 	.word	0x00002990


	//   ....[1]....
        /*0cd4*/ 	.word	0x00002e90


	//   ....[2]....
        /*0cd8*/ 	.word	0x00002ef0


	//   ....[3]....
        /*0cdc*/ 	.word	0x00004430


	//   ....[4]....
        /*0ce0*/ 	.word	0x00005d80


	//   ....[5]....
        /*0ce4*/ 	.word	0x00005dc0


	//   ....[6]....
        /*0ce8*/ 	.word	0x0000acb0


	//   ....[7]....
        /*0cec*/ 	.word	0x0000ad30


	//   ....[8]....
        /*0cf0*/ 	.word	0x0000ad60


	//   ....[9]....
        /*0cf4*/ 	.word	0x0000add0


	//----- nvinfo : EIATTR_MAX_THREADS
	.align		4
.L_49:
        /*0cf8*/ 	.byte	0x04, 0x05
        /*0cfa*/ 	.short	(.L_51 - .L_50)
.L_50:
        /*0cfc*/ 	.word	0x00000100
        /*0d00*/ 	.word	0x00000001
        /*0d04*/ 	.word	0x00000001


	//----- nvinfo : EIATTR_CRS_STACK_SIZE
	.align		4
.L_51:
        /*0d08*/ 	.byte	0x04, 0x1e
        /*0d0a*/ 	.short	(.L_53 - .L_52)
.L_52:
        /*0d0c*/ 	.word	0x00000000


	//----- nvinfo : EIATTR_CBANK_PARAM_SIZE
	.align		4
.L_53:
        /*0d10*/ 	.byte	0x03, 0x19
        /*0d12*/ 	.short	0x0800


	//----- nvinfo : EIATTR_PARAM_CBANK
	.align		4
        /*0d14*/ 	.byte	0x04, 0x0a
        /*0d16*/ 	.short	(.L_55 - .L_54)
	.align		4
.L_54:
        /*0d18*/ 	.word	index@(.nv.constant0._ZN7cutlass13device_kernelINS_4gemm6kernel13GemmUniversalIN4cute5tupleIJiiiiEEENS1_10collective13CollectiveMmaINS1_35MainloopSm100TmaUmmaWarpSpecializedILi4ELi2ELi4ENS5_IJNS4_1CILi2EEENSA_ILi1EEESC_EEEEENS5_IJNSA_ILi128EEENSA_ILi256EEENSA_ILi64EEEEEEfNS5_IJlSC_lEEEfSJ_NS4_8TiledMMAINS4_8MMA_AtomIJNS4_23SM100_MMA_TF32_2x1SM_SSINS_10tfloat32_tESN_fLi128ELi256ELNS4_4UMMA5MajorE0ELSP_0ELNSO_7ScaleInE0ELSQ_0EEEEEENS4_6LayoutINS5_IJSC_SC_SC_EEENS5_IJNSA_ILi0EEESV_SV_EEEEENS5_IJNS4_10UnderscoreESY_SY_EEEEENS4_18SM100_TMA_2SM_LOADENS4_14ComposedLayoutINS4_7SwizzleILi3ELi4ELi3EEENS4_18smem_ptr_flag_bitsILi32EEENST_INS5_IJNSA_ILi8EEENSA_ILi32EEEEEENS5_IJS18_SC_EEEEEEEvNS4_8identityES11_S1C_vS1D_EENS_8epilogue10collective18CollectiveEpilogueINS1F_23Sm100TmaWarpSpecializedILi4ELi2ELi16ELb1ELb0EEEJNS5_IJSH_SG_SH_EEENS5_IJNST_ISH_SC_EENST_INS5_IJNSA_ILi16EEESB_EEENS5_IJSC_SF_EEEEEEEEfSJ_fSJ_NS1F_6fusion15FusionCallbacksIS1J_NS1R_17LinearCombinationIffffLNS_15FloatRoundStyleE2EEES1K_S1Q_JEEENS4_5SM1004TMEM4LOAD26SM100_TMEM_LOAD_32dp32b16xENS4_13SM90_TMA_LOADENS12_INS13_ILi2ELi4ELi3EEES16_NST_INS5_IJS17_S1M_EEENS5_IJS1M_SC_EEEEEEENS4_39AutoVectorizingCopyWithAssumedAlignmentILi128EEENS4_14SM90_TMA_STOREES26_S28_S28_EEEvvEEEEvNT_6ParamsE)
        /*0d1c*/ 	.short	0x0380
        /*0d1e*/ 	.short	0x0800


	//----- nvinfo : EIATTR_SW_WAR
	.align		4
.L_55:
        /*0d20*/ 	.byte	0x04, 0x36
        /*0d22*/ 	.short	(.L_57 - .L_56)
.L_56:
        /*0d24*/ 	.word	0x00000008
.L_57:


//--------------------- .nv.callgraph             --------------------------
	.section	.nv.callgraph,"",@"SHT_CUDA_CALLGRAPH"
	.align	4
	.sectionentsize	8
	.align		4
        /*0000*/ 	.word	0x00000000
	.align		4
        /*0004*/ 	.word	0xffffffff
	.align		4
        /*0008*/ 	.word	index@(_ZN7cutlass13device_kernelINS_4gemm6kernel13GemmUniversalIN4cute5tupleIJiiiiEEENS1_10collective13CollectiveMmaINS1_35MainloopSm100TmaUmmaWarpSpecializedILi4ELi2ELi4ENS5_IJNS4_1CILi2EEENSA_ILi1EEESC_EEEEENS5_IJNSA_ILi128EEENSA_ILi256EEENSA_ILi64EEEEEEfNS5_IJlSC_lEEEfSJ_NS4_8TiledMMAINS4_8MMA_AtomIJNS4_23SM100_MMA_TF32_2x1SM_SSINS_10tfloat32_tESN_fLi128ELi256ELNS4_4UMMA5MajorE0ELSP_0ELNSO_7ScaleInE0ELSQ_0EEEEEENS4_6LayoutINS5_IJSC_SC_SC_EEENS5_IJNSA_ILi0EEESV_SV_EEEEENS5_IJNS4_10UnderscoreESY_SY_EEEEENS4_18SM100_TMA_2SM_LOADENS4_14ComposedLayoutINS4_7SwizzleILi3ELi4ELi3EEENS4_18smem_ptr_flag_bitsILi32EEENST_INS5_IJNSA_ILi8EEENSA_ILi32EEEEEENS5_IJS18_SC_EEEEEEEvNS4_8identityES11_S1C_vS1D_EENS_8epilogue10collective18CollectiveEpilogueINS1F_23Sm100TmaWarpSpecializedILi4ELi2ELi16ELb1ELb0EEEJNS5_IJSH_SG_SH_EEENS5_IJNST_ISH_SC_EENST_INS5_IJNSA_ILi16EEESB_EEENS5_IJSC_SF_EEEEEEEEfSJ_fSJ_NS1F_6fusion15FusionCallbacksIS1J_NS1R_17LinearCombinationIffffLNS_15FloatRoundStyleE2EEES1K_S1Q_JEEENS4_5SM1004TMEM4LOAD26SM100_TMEM_LOAD_32dp32b16xENS4_13SM90_TMA_LOADENS12_INS13_ILi2ELi4ELi3EEES16_NST_INS5_IJS17_S1M_EEENS5_IJS1M_SC_EEEEEEENS4_39AutoVectorizingCopyWithAssumedAlignmentILi128EEENS4_14SM90_TMA_STOREES26_S28_S28_EEEvvEEEEvNT_6ParamsE)
	.align		4
        /*000c*/ 	.word	index@(__assertfail)
	.align		4
        /*0010*/ 	.word	0x00000000
	.align		4
        /*0014*/ 	.word	0xfffffffe
	.align		4
        /*0018*/ 	.word	0x00000000
	.align		4
        /*001c*/ 	.word	0xfffffffd
	.align		4
        /*0020*/ 	.word	0x00000000
	.align		4
        /*0024*/ 	.word	0xfffffffc


//--------------------- .nv.constant4             --------------------------
	.section	.nv.constant4,"a",@progbits
	.align	8
	.align		8
.nv.constant4:
        /*0000*/ 	.dword	__assertfail
	.align		8
        /*0008*/ 	.dword	__unnamed_1
	.align		8
        /*0010*/ 	.dword	__unnamed_2
	.align		8
        /*0018*/ 	.dword	_ZN40_INTERNAL_cc898499_4_k_cu_36f014fd_206284cuda3std3__45__cpo5beginE
	.align		8
        /*0020*/ 	.dword	_ZN40_INTERNAL_cc898499_4_k_cu_36f014fd_206284cuda3std3__45__cpo3endE
	.align		8
        /*0028*/ 	.dword	_ZN40_INTERNAL_cc898499_4_k_cu_36f014fd_206284cuda3std3__45__cpo6cbeginE
	.align		8
        /*0030*/ 	.dword	_ZN40_INTERNAL_cc898499_4_k_cu_36f014fd_206284cuda3std3__45__cpo4cendE
	.align		8
        /*0038*/ 	.dword	_ZN40_INTERNAL_cc898499_4_k_cu_36f014fd_206284cuda3std3__442_GLOBAL__N__cc898499_4_k_cu_36f014fd_206286ignoreE
	.align		8
        /*0040*/ 	.dword	_ZN40_INTERNAL_cc898499_4_k_cu_36f014fd_206284cuda3std3__419piecewise_constructE
	.align		8
        /*0048*/ 	.dword	_ZN40_INTERNAL_cc898499_4_k_cu_36f014fd_206284cuda3std3__48in_placeE
	.align		8
        /*0050*/ 	.dword	_ZN40_INTERNAL_cc898499_4_k_cu_36f014fd_206284cuda3std6ranges3__45__cpo4swapE
	.align		8
        /*0058*/ 	.dword	_ZN40_INTERNAL_cc898499_4_k_cu_36f014fd_206284cuda3std6ranges3__45__cpo9iter_moveE
	.align		8
        /*0060*/ 	.dword	_ZN40_INTERNAL_cc898499_4_k_cu_36f014fd_206284cute7productE
	.align		8
        /*0068*/ 	.dword	_ZN40_INTERNAL_cc898499_4_k_cu_36f014fd_206284cute1_E
	.align		8
        /*0070*/ 	.dword	$str$25
	.align		8
        /*0078*/ 	.dword	$str$26
	.align		8
        /*0080*/ 	.dword	$str$27
	.align		8
        /*0088*/ 	.dword	$str$28


//--------------------- .text._ZN7cutlass13device_kernelINS_4gemm6kernel13GemmUniversalIN4cute5tupleIJiiiiEEENS1_10collective13CollectiveMmaINS1_35MainloopSm100TmaUmmaWarpSpecializedILi4ELi2ELi4ENS5_IJNS4_1CILi2EEENSA_ILi1EEESC_EEEEENS5_IJNSA_ILi128EEENSA_ILi256EEENSA_ILi64EEEEEEfNS5_IJlSC_lEEEfSJ_NS4_8TiledMMAINS4_8MMA_AtomIJNS4_23SM100_MMA_TF32_2x1SM_SSINS_10tfloat32_tESN_fLi128ELi256ELNS4_4UMMA5MajorE0ELSP_0ELNSO_7ScaleInE0ELSQ_0EEEEEENS4_6LayoutINS5_IJSC_SC_SC_EEENS5_IJNSA_ILi0EEESV_SV_EEEEENS5_IJNS4_10UnderscoreESY_SY_EEEEENS4_18SM100_TMA_2SM_LOADENS4_14ComposedLayoutINS4_7SwizzleILi3ELi4ELi3EEENS4_18smem_ptr_flag_bitsILi32EEENST_INS5_IJNSA_ILi8EEENSA_ILi32EEEEEENS5_IJS18_SC_EEEEEEEvNS4_8identityES11_S1C_vS1D_EENS_8epilogue10collective18CollectiveEpilogueINS1F_23Sm100TmaWarpSpecializedILi4ELi2ELi16ELb1ELb0EEEJNS5_IJSH_SG_SH_EEENS5_IJNST_ISH_SC_EENST_INS5_IJNSA_ILi16EEESB_EEENS5_IJSC_SF_EEEEEEEEfSJ_fSJ_NS1F_6fusion15FusionCallbacksIS1J_NS1R_17LinearCombinationIffffLNS_15FloatRoundStyleE2EEES1K_S1Q_JEEENS4_5SM1004TMEM4LOAD26SM100_TMEM_LOAD_32dp32b16xENS4_13SM90_TMA_LOADENS12_INS13_ILi2ELi4ELi3EEES16_NST_INS5_IJS17_S1M_EEENS5_IJS1M_SC_EEEEEEENS4_39AutoVectorizingCopyWithAssumedAlignmentILi128EEENS4_14SM90_TMA_STOREES26_S28_S28_EEEvvEEEEvNT_6ParamsE --------------------------
	.section	.text._ZN7cutlass13device_kernelINS_4gemm6kernel13GemmUniversalIN4cute5tupleIJiiiiEEENS1_10collective13CollectiveMmaINS1_35MainloopSm100TmaUmmaWarpSpecializedILi4ELi2ELi4ENS5_IJNS4_1CILi2EEENSA_ILi1EEESC_EEEEENS5_IJNSA_ILi128EEENSA_ILi256EEENSA_ILi64EEEEEEfNS5_IJlSC_lEEEfSJ_NS4_8TiledMMAINS4_8MMA_AtomIJNS4_23SM100_MMA_TF32_2x1SM_SSINS_10tfloat32_tESN_fLi128ELi256ELNS4_4UMMA5MajorE0ELSP_0ELNSO_7ScaleInE0ELSQ_0EEEEEENS4_6LayoutINS5_IJSC_SC_SC_EEENS5_IJNSA_ILi0EEESV_SV_EEEEENS5_IJNS4_10UnderscoreESY_SY_EEEEENS4_18SM100_TMA_2SM_LOADENS4_14ComposedLayoutINS4_7SwizzleILi3ELi4ELi3EEENS4_18smem_ptr_flag_bitsILi32EEENST_INS5_IJNSA_ILi8EEENSA_ILi32EEEEEENS5_IJS18_SC_EEEEEEEvNS4_8identityES11_S1C_vS1D_EENS_8epilogue10collective18CollectiveEpilogueINS1F_23Sm100TmaWarpSpecializedILi4ELi2ELi16ELb1ELb0EEEJNS5_IJSH_SG_SH_EEENS5_IJNST_ISH_SC_EENST_INS5_IJNSA_ILi16EEESB_EEENS5_IJSC_SF_EEEEEEEEfSJ_fSJ_NS1F_6fusion15FusionCallbacksIS1J_NS1R_17LinearCombinationIffffLNS_15FloatRoundStyleE2EEES1K_S1Q_JEEENS4_5SM1004TMEM4LOAD26SM100_TMEM_LOAD_32dp32b16xENS4_13SM90_TMA_LOADENS12_INS13_ILi2ELi4ELi3EEES16_NST_INS5_IJS17_S1M_EEENS5_IJS1M_SC_EEEEEEENS4_39AutoVectorizingCopyWithAssumedAlignmentILi128EEENS4_14SM90_TMA_STOREES26_S28_S28_EEEvvEEEEvNT_6ParamsE,"ax",@progbits
	.align	128
.text._ZN7cutlass13device_kernelINS_4gemm6kernel13GemmUniversalIN4cute5tupleIJiiiiEEENS1_10collective13CollectiveMmaINS1_35MainloopSm100TmaUmmaWarpSpecializedILi4ELi2ELi4ENS5_IJNS4_1CILi2EEENSA_ILi1EEESC_EEEEENS5_IJNSA_ILi128EEENSA_ILi256EEENSA_ILi64EEEEEEfNS5_IJlSC_lEEEfSJ_NS4_8TiledMMAINS4_8MMA_AtomIJNS4_23SM100_MMA_TF32_2x1SM_SSINS_10tfloat32_tESN_fLi128ELi256ELNS4_4UMMA5MajorE0ELSP_0ELNSO_7ScaleInE0ELSQ_0EEEEEENS4_6LayoutINS5_IJSC_SC_SC_EEENS5_IJNSA_ILi0EEESV_SV_EEEEENS5_IJNS4_10UnderscoreESY_SY_EEEEENS4_18SM100_TMA_2SM_LOADENS4_14ComposedLayoutINS4_7SwizzleILi3ELi4ELi3EEENS4_18smem_ptr_flag_bitsILi32EEENST_INS5_IJNSA_ILi8EEENSA_ILi32EEEEEENS5_IJS18_SC_EEEEEEEvNS4_8identityES11_S1C_vS1D_EENS_8epilogue10collective18CollectiveEpilogueINS1F_23Sm100TmaWarpSpecializedILi4ELi2ELi16ELb1ELb0EEEJNS5_IJSH_SG_SH_EEENS5_IJNST_ISH_SC_EENST_INS5_IJNSA_ILi16EEESB_EEENS5_IJSC_SF_EEEEEEEEfSJ_fSJ_NS1F_6fusion15FusionCallbacksIS1J_NS1R_17LinearCombinationIffffLNS_15FloatRoundStyleE2EEES1K_S1Q_JEEENS4_5SM1004TMEM4LOAD26SM100_TMEM_LOAD_32dp32b16xENS4_13SM90_TMA_LOADENS12_INS13_ILi2ELi4ELi3EEES16_NST_INS5_IJS17_S1M_EEENS5_IJS1M_SC_EEEEEEENS4_39AutoVectorizingCopyWithAssumedAlignmentILi128EEENS4_14SM90_TMA_STOREES26_S28_S28_EEEvvEEEEvNT_6ParamsE:
        .type           _ZN7cutlass13device_kernelINS_4gemm6kernel13GemmUniversalIN4cute5tupleIJiiiiEEENS1_10collective13CollectiveMmaINS1_35MainloopSm100TmaUmmaWarpSpecializedILi4ELi2ELi4ENS5_IJNS4_1CILi2EEENSA_ILi1EEESC_EEEEENS5_IJNSA_ILi128EEENSA_ILi256EEENSA_ILi64EEEEEEfNS5_IJlSC_lEEEfSJ_NS4_8TiledMMAINS4_8MMA_AtomIJNS4_23SM100_MMA_TF32_2x1SM_SSINS_10tfloat32_tESN_fLi128ELi256ELNS4_4UMMA5MajorE0ELSP_0ELNSO_7ScaleInE0ELSQ_0EEEEEENS4_6LayoutINS5_IJSC_SC_SC_EEENS5_IJNSA_ILi0EEESV_SV_EEEEENS5_IJNS4_10UnderscoreESY_SY_EEEEENS4_18SM100_TMA_2SM_LOADENS4_14ComposedLayoutINS4_7SwizzleILi3ELi4ELi3EEENS4_18smem_ptr_flag_bitsILi32EEENST_INS5_IJNSA_ILi8EEENSA_ILi32EEEEEENS5_IJS18_SC_EEEEEEEvNS4_8identityES11_S1C_vS1D_EENS_8epilogue10collective18CollectiveEpilogueINS1F_23Sm100TmaWarpSpecializedILi4ELi2ELi16ELb1ELb0EEEJNS5_IJSH_SG_SH_EEENS5_IJNST_ISH_SC_EENST_INS5_IJNSA_ILi16EEESB_EEENS5_IJSC_SF_EEEEEEEEfSJ_fSJ_NS1F_6fusion15FusionCallbacksIS1J_NS1R_17LinearCombinationIffffLNS_15FloatRoundStyleE2EEES1K_S1Q_JEEENS4_5SM1004TMEM4LOAD26SM100_TMEM_LOAD_32dp32b16xENS4_13SM90_TMA_LOADENS12_INS13_ILi2ELi4ELi3EEES16_NST_INS5_IJS17_S1M_EEENS5_IJS1M_SC_EEEEEEENS4_39AutoVectorizingCopyWithAssumedAlignmentILi128EEENS4_14SM90_TMA_STOREES26_S28_S28_EEEvvEEEEvNT_6ParamsE,@function
        .size           _ZN7cutlass13device_kernelINS_4gemm6kernel13GemmUniversalIN4cute5tupleIJiiiiEEENS1_10collective13CollectiveMmaINS1_35MainloopSm100TmaUmmaWarpSpecializedILi4ELi2ELi4ENS5_IJNS4_1CILi2EEENSA_ILi1EEESC_EEEEENS5_IJNSA_ILi128EEENSA_ILi256EEENSA_ILi64EEEEEEfNS5_IJlSC_lEEEfSJ_NS4_8TiledMMAINS4_8MMA_AtomIJNS4_23SM100_MMA_TF32_2x1SM_SSINS_10tfloat32_tESN_fLi128ELi256ELNS4_4UMMA5MajorE0ELSP_0ELNSO_7ScaleInE0ELSQ_0EEEEEENS4_6LayoutINS5_IJSC_SC_SC_EEENS5_IJNSA_ILi0EEESV_SV_EEEEENS5_IJNS4_10UnderscoreESY_SY_EEEEENS4_18SM100_TMA_2SM_LOADENS4_14ComposedLayoutINS4_7SwizzleILi3ELi4ELi3EEENS4_18smem_ptr_flag_bitsILi32EEENST_INS5_IJNSA_ILi8EEENSA_ILi32EEEEEENS5_IJS18_SC_EEEEEEEvNS4_8identityES11_S1C_vS1D_EENS_8epilogue10collective18CollectiveEpilogueINS1F_23Sm100TmaWarpSpecializedILi4ELi2ELi16ELb1ELb0EEEJNS5_IJSH_SG_SH_EEENS5_IJNST_ISH_SC_EENST_INS5_IJNSA_ILi16EEESB_EEENS5_IJSC_SF_EEEEEEEEfSJ_fSJ_NS1F_6fusion15FusionCallbacksIS1J_NS1R_17LinearCombinationIffffLNS_15FloatRoundStyleE2EEES1K_S1Q_JEEENS4_5SM1004TMEM4LOAD26SM100_TMEM_LOAD_32dp32b16xENS4_13SM90_TMA_LOADENS12_INS13_ILi2ELi4ELi3EEES16_NST_INS5_IJS17_S1M_EEENS5_IJS1M_SC_EEEEEEENS4_39AutoVectorizingCopyWithAssumedAlignmentILi128EEENS4_14SM90_TMA_STOREES26_S28_S28_EEEvvEEEEvNT_6ParamsE,(.L_x_241 - _ZN7cutlass13device_kernelINS_4gemm6kernel13GemmUniversalIN4cute5tupleIJiiiiEEENS1_10collective13CollectiveMmaINS1_35MainloopSm100TmaUmmaWarpSpecializedILi4ELi2ELi4ENS5_IJNS4_1CILi2EEENSA_ILi1EEESC_EEEEENS5_IJNSA_ILi128EEENSA_ILi256EEENSA_ILi64EEEEEEfNS5_IJlSC_lEEEfSJ_NS4_8TiledMMAINS4_8MMA_AtomIJNS4_23SM100_MMA_TF32_2x1SM_SSINS_10tfloat32_tESN_fLi128ELi256ELNS4_4UMMA5MajorE0ELSP_0ELNSO_7ScaleInE0ELSQ_0EEEEEENS4_6LayoutINS5_IJSC_SC_SC_EEENS5_IJNSA_ILi0EEESV_SV_EEEEENS5_IJNS4_10UnderscoreESY_SY_EEEEENS4_18SM100_TMA_2SM_LOADENS4_14ComposedLayoutINS4_7SwizzleILi3ELi4ELi3EEENS4_18smem_ptr_flag_bitsILi32EEENST_INS5_IJNSA_ILi8EEENSA_ILi32EEEEEENS5_IJS18_SC_EEEEEEEvNS4_8identityES11_S1C_vS1D_EENS_8epilogue10collective18CollectiveEpilogueINS1F_23Sm100TmaWarpSpecializedILi4ELi2ELi16ELb1ELb0EEEJNS5_IJSH_SG_SH_EEENS5_IJNST_ISH_SC_EENST_INS5_IJNSA_ILi16EEESB_EEENS5_IJSC_SF_EEEEEEEEfSJ_fSJ_NS1F_6fusion15FusionCallbacksIS1J_NS1R_17LinearCombinationIffffLNS_15FloatRoundStyleE2EEES1K_S1Q_JEEENS4_5SM1004TMEM4LOAD26SM100_TMEM_LOAD_32dp32b16xENS4_13SM90_TMA_LOADENS12_INS13_ILi2ELi4ELi3EEES16_NST_INS5_IJS17_S1M_EEENS5_IJS1M_SC_EEEEEEENS4_39AutoVectorizingCopyWithAssumedAlignmentILi128EEENS4_14SM90_TMA_STOREES26_S28_S28_EEEvvEEEEvNT_6ParamsE)
        .other          _ZN7cutlass13device_kernelINS_4gemm6kernel13GemmUniversalIN4cute5tupleIJiiiiEEENS1_10collective13CollectiveMmaINS1_35MainloopSm100TmaUmmaWarpSpecializedILi4ELi2ELi4ENS5_IJNS4_1CILi2EEENSA_ILi1EEESC_EEEEENS5_IJNSA_ILi128EEENSA_ILi256EEENSA_ILi64EEEEEEfNS5_IJlSC_lEEEfSJ_NS4_8TiledMMAINS4_8MMA_AtomIJNS4_23SM100_MMA_TF32_2x1SM_SSINS_10tfloat32_tESN_fLi128ELi256ELNS4_4UMMA5MajorE0ELSP_0ELNSO_7ScaleInE0ELSQ_0EEEEEENS4_6LayoutINS5_IJSC_SC_SC_EEENS5_IJNSA_ILi0EEESV_SV_EEEEENS5_IJNS4_10UnderscoreESY_SY_EEEEENS4_18SM100_TMA_2SM_LOADENS4_14ComposedLayoutINS4_7SwizzleILi3ELi4ELi3EEENS4_18smem_ptr_flag_bitsILi32EEENST_INS5_IJNSA_ILi8EEENSA_ILi32EEEEEENS5_IJS18_SC_EEEEEEEvNS4_8identityES11_S1C_vS1D_EENS_8epilogue10collective18CollectiveEpilogueINS1F_23Sm100TmaWarpSpecializedILi4ELi2ELi16ELb1ELb0EEEJNS5_IJSH_SG_SH_EEENS5_IJNST_ISH_SC_EENST_INS5_IJNSA_ILi16EEESB_EEENS5_IJSC_SF_EEEEEEEEfSJ_fSJ_NS1F_6fusion15FusionCallbacksIS1J_NS1R_17LinearCombinationIffffLNS_15FloatRoundStyleE2EEES1K_S1Q_JEEENS4_5SM1004TMEM4LOAD26SM100_TMEM_LOAD_32dp32b16xENS4_13SM90_TMA_LOADENS12_INS13_ILi2ELi4ELi3EEES16_NST_INS5_IJS17_S1M_EEENS5_IJS1M_SC_EEEEEEENS4_39AutoVectorizingCopyWithAssumedAlignmentILi128EEENS4_14SM90_TMA_STOREES26_S28_S28_EEEvvEEEEvNT_6ParamsE,@"STO_CUDA_ENTRY STV_DEFAULT"
_ZN7cutlass13device_kernelINS_4gemm6kernel13GemmUniversalIN4cute5tupleIJiiiiEEENS1_10collective13CollectiveMmaINS1_35MainloopSm100TmaUmmaWarpSpecializedILi4ELi2ELi4ENS5_IJNS4_1CILi2EEENSA_ILi1EEESC_EEEEENS5_IJNSA_ILi128EEENSA_ILi256EEENSA_ILi64EEEEEEfNS5_IJlSC_lEEEfSJ_NS4_8TiledMMAINS4_8MMA_AtomIJNS4_23SM100_MMA_TF32_2x1SM_SSINS_10tfloat32_tESN_fLi128ELi256ELNS4_4UMMA5MajorE0ELSP_0ELNSO_7ScaleInE0ELSQ_0EEEEEENS4_6LayoutINS5_IJSC_SC_SC_EEENS5_IJNSA_ILi0EEESV_SV_EEEEENS5_IJNS4_10UnderscoreESY_SY_EEEEENS4_18SM100_TMA_2SM_LOADENS4_14ComposedLayoutINS4_7SwizzleILi3ELi4ELi3EEENS4_18smem_ptr_flag_bitsILi32EEENST_INS5_IJNSA_ILi8EEENSA_ILi32EEEEEENS5_IJS18_SC_EEEEEEEvNS4_8identityES11_S1C_vS1D_EENS_8epilogue10collective18CollectiveEpilogueINS1F_23Sm100TmaWarpSpecializedILi4ELi2ELi16ELb1ELb0EEEJNS5_IJSH_SG_SH_EEENS5_IJNST_ISH_SC_EENST_INS5_IJNSA_ILi16EEESB_EEENS5_IJSC_SF_EEEEEEEEfSJ_fSJ_NS1F_6fusion15FusionCallbacksIS1J_NS1R_17LinearCombinationIffffLNS_15FloatRoundStyleE2EEES1K_S1Q_JEEENS4_5SM1004TMEM4LOAD26SM100_TMEM_LOAD_32dp32b16xENS4_13SM90_TMA_LOADENS12_INS13_ILi2ELi4ELi3EEES16_NST_INS5_IJS17_S1M_EEENS5_IJS1M_SC_EEEEEEENS4_39AutoVectorizingCopyWithAssumedAlignmentILi128EEENS4_14SM90_TMA_STOREES26_S28_S28_EEEvvEEEEvNT_6ParamsE:
[----:B------:R-:W1:Y:S01]  /*0000*/  LDC R1, c[0x0][0x37c] ;  /* 0x0000df00ff017b82 */ /* 0x000e620000000800 */
[----:B------:R-:W2:Y:S01]  /*0010*/  S2R R76, SR_TID.X ;  /* 0x00000000004c7919 */ /* 0x000ea20000002100 */
[----:B------:R-:W3:Y:S06]  /*0020*/  LDCU.64 UR6, c[0x0][0x890] ;  /* 0x00011200ff0677ac */ /* 0x000eec0008000a00 */
[----:B------:R-:W4:Y:S01]  /*0030*/  S2UR UR37, SR_CgaCtaId ;  /* 0x00000000002579c3 */ /* 0x000f220000008800 */
[----:B------:R-:W-:Y:S02]  /*0040*/  PRMT R64, RZ, 0x7610, R64 ;  /* 0x00007610ff407816 */ /* 0x000fe40000000040 */
[----:B------:R-:W-:Y:S01]  /*0050*/  ELECT P1, URZ, PT ;  /* 0x0000000000ff782f */ /* 0x000fe20003820000 */
[----:B------:R-:W1:Y:S01]  /*0060*/  LDCU.64 UR38, c[0x0][0x358] ;  /* 0x00006b00ff2677ac */ /* 0x000e620008000a00 */
[----:B---3--:R-:W-:-:S04]  /*0070*/  UISETP.NE.U32.AND UP0, UPT, UR6, URZ, UPT ;  /* 0x000000ff0600728c */ /* 0x008fc8000bf05070 */
[----:B------:R-:W-:Y:S02]  /*0080*/  UISETP.NE.AND.EX UP0, UPT, UR7, URZ, UPT, UP0 ;  /* 0x000000ff0700728c */ /* 0x000fe4000bf05300 */
[----:B----4-:R-:W-:Y:S02]  /*0090*/  ULOP3.LUT UR5, UR37, 0x1, URZ, 0xc0, !UPT ;  /* 0x0000000125057892 */ /* 0x010fe4000f8ec0ff */
[----:B------:R-:W-:Y:S01]  /*00a0*/  ULOP3.LUT UR4, UR37, 0x1, URZ, 0x3c, !UPT ;  /* 0x0000000125047892 */ /* 0x000fe2000f8e3cff */
[----:B--2---:R-:W-:-:S05]  /*00b0*/  SHF.R.U32.HI R68, RZ, 0x5, R76 ;  /* 0x00000005ff447819 */ /* 0x004fca000001164c */
[----:B------:R-:W2:Y:S02]  /*00c0*/  SHFL.IDX PT, R0, R68, RZ, 0x1f ;  /* 0x00001fff44007589 */ /* 0x000ea400000e0000 */
[----:B--2---:R-:W-:Y:S01]  /*00d0*/  R2UR UR10, R0 ;  /* 0x00000000000a72ca */ /* 0x004fe200000e0000 */
[----:B-1----:R-:W-:-:S14]  /*00e0*/  BRA.U UP0, `(.L_x_0) ;  /* 0x00000001002c7547 */ /* 0x002fdc000b800000 */
[----:B------:R-:W1:Y:S02]  /*00f0*/  LDCU.64 UR8, c[0x0][0x888] ;  /* 0x00011100ff0877ac */ /* 0x000e640008000a00 */
[----:B-1----:R-:W-:-:S04]  /*0100*/  UISETP.NE.U32.AND UP0, UPT, UR8, URZ, UPT ;  /* 0x000000ff0800728c */ /* 0x002fc8000bf05070 */
[----:B------:R-:W-:-:S09]  /*0110*/  UISETP.NE.AND.EX UP0, UPT, UR9, URZ, UPT, UP0 ;  /* 0x000000ff0900728c */ /* 0x000fd2000bf05300 */
[----:B------:R-:W-:Y:S05]  /*0120*/  BRA.U !UP0, `(.L_x_1) ;  /* 0x0000000108107547 */ /* 0x000fea000b800000 */
[----:B------:R-:W1:Y:S02]  /*0130*/  LDC.64 R2, c[0x0][0x888] ;  /* 0x00022200ff027b82 */ /* 0x000e640000000a00 */
[----:B-1----:R1:W5:Y:S01]  /*0140*/  LDG.E R35, desc[UR38][R2.64] ;  /* 0x0000002602237981 */ /* 0x002362000c1e1900 */
[----:B------:R-:W-:Y:S01]  /*0150*/  HFMA2 R64, -RZ, RZ, 0, 5.9604644775390625e-08 ;  /* 0x00000001ff407431 */ /* 0x000fe200000001ff */
[----:B------:R-:W-:Y:S05]  /*0160*/  BRA `(.L_x_0) ;  /* 0x00000000000c7947 */ /* 0x000fea0003800000 */
.L_x_1:
[----:B------:R-:W1:Y:S01]  /*0170*/  LDCU UR8, c[0x0][0x880] ;  /* 0x00011000ff0877ac */ /* 0x000e620008000800 */
[----:B------:R-:W-:Y:S01]  /*0180*/  HFMA2 R64, -RZ, RZ, 0, 5.9604644775390625e-08 ;  /* 0x00000001ff407431 */ /* 0x000fe200000001ff */
[----:B-1----:R-:W-:-:S07]  /*0190*/  MOV R35, UR8 ;  /* 0x0000000800237c02 */ /* 0x002fce0008000f00 */
.L_x_0:
[----:B------:R-:W2:Y:S02]  /*01a0*/  LDCU.64 UR8, c[0x0][0x8b0] ;  /* 0x00011600ff0877ac */ /* 0x000ea40008000a00 */
[----:B--2---:R-:W-:-:S04]  /*01b0*/  UISETP.NE.U32.AND UP0, UPT, UR8, URZ, UPT ;  /* 0x000000ff0800728c */ /* 0x004fc8000bf05070 */
[----:B------:R-:W-:-:S09]  /*01c0*/  UISETP.NE.AND.EX UP0, UPT, UR9, URZ, UPT, UP0 ;  /* 0x000000ff0900728c */ /* 0x000fd2000bf05300 */
[----:B------:R-:W-:Y:S05]  /*01d0*/  BRA.U UP0, `(.L_x_2) ;  /* 0x0000000100247547 */ /* 0x000fea000b800000 */
[----:B------:R-:W2:Y:S02]  /*01e0*/  LDCU.64 UR8, c[0x0][0x8a8] ;  /* 0x00011500ff0877ac */ /* 0x000ea40008000a00 */
[----:B--2---:R-:W-:-:S04]  /*01f0*/  UISETP.NE.U32.AND UP0, UPT, UR8, URZ, UPT ;  /* 0x000000ff0800728c */ /* 0x004fc8000bf05070 */
[----:B------:R-:W-:-:S09]  /*0200*/  UISETP.NE.AND.EX UP0, UPT, UR9, URZ, UPT, UP0 ;  /* 0x000000ff0900728c */ /* 0x000fd2000bf05300 */
[----:B------:R-:W-:Y:S05]  /*0210*/  BRA.U !UP0, `(.L_x_3) ;  /* 0x00000001080c7547 */ /* 0x000fea000b800000 */
[----:B-1----:R-:W1:Y:S02]  /*0220*/  LDC.64 R2, c[0x0][0x8a8] ;  /* 0x00022a00ff027b82 */ /* 0x002e640000000a00 */
[----:B-1----:R2:W5:Y:S01]  /*0230*/  LDG.E R33, desc[UR38][R2.64] ;  /* 0x0000002602217981 */ /* 0x002562000c1e1900 */
[----:B------:R-:W-:Y:S05]  /*0240*/  BRA `(.L_x_2) ;  /* 0x0000000000087947 */ /* 0x000fea0003800000 */
.L_x_3:
[----:B------:R-:W2:Y:S02]  /*0250*/  LDCU UR8, c[0x0][0x8a0] ;  /* 0x00011400ff0877ac */ /* 0x000ea40008000800 */
[----:B--2---:R-:W-:Y:S02]  /*0260*/  MOV R33, UR8 ;  /* 0x0000000800217c02 */ /* 0x004fe40008000f00 */
.L_x_2:
[----:B------:R-:W-:Y:S01]  /*0270*/  IMAD.U32 R0, RZ, RZ, UR10 ;  /* 0x0000000aff007e24 */ /* 0x000fe2000f8e00ff */
[----:B------:R-:W-:Y:S04]  /*0280*/  BSSY.RECONVERGENT B0, `(.L_x_4) ;  /* 0x000000c000007945 */ /* 0x000fe80003800200 */
[C---:B------:R-:W-:Y:S02]  /*0290*/  ISETP.NE.OR P2, PT, R0.reuse, 0x1, !P1 ;  /* 0x000000010000780c */ /* 0x040fe40004f45670 */
[----:B------:R-:W-:-:S11]  /*02a0*/  ISETP.NE.OR P0, PT, R0, 0x3, !P1 ;  /* 0x000000030000780c */ /* 0x000fd60004f05670 */
[----:B------:R-:W-:Y:S05]  /*02b0*/  @P2 BRA `(.L_x_5) ;  /* 0x0000000000202947 */ /* 0x000fea0003800000 */
[----:B------:R-:W3:Y:S02]  /*02c0*/  LDCU.64 UR8, c[0x0][0x348] ;  /* 0x00006900ff0877ac */ /* 0x000ee40008000a00 */
[----:B---3--:R-:W-:Y:S02]  /*02d0*/  UIADD3 UR12, UP1, UPT, UR8, 0x80, URZ ;  /* 0x00000080080c7890 */ /* 0x008fe4000ff3e0ff */
[----:B------:R-:W-:Y:S02]  /*02e0*/  UIADD3 UR8, UP0, UPT, UR8, 0x180, URZ ;  /* 0x0000018008087890 */ /* 0x000fe4000ff1e0ff */
[----:B------:R-:W-:Y:S02]  /*02f0*/  UIADD3.X UR13, UPT, UPT, URZ, UR9, URZ, UP1, !UPT ;  /* 0x00000009ff0d7290 */ /* 0x000fe40008ffe4ff */
[----:B------:R-:W-:-:S07]  /*0300*/  UIADD3.X UR9, UPT, UPT, URZ, UR9, URZ, UP0, !UPT ;  /* 0x00000009ff097290 */ /* 0x000fce00087fe4ff */
[----:B------:R3:W-:Y:S02]  /*0310*/  UTMACCTL.PF [UR12] ;  /* 0x000000000c0079b9 */ /* 0x0007e40008040000 */
[----:B------:R3:W-:Y:S02]  /*0320*/  UTMACCTL.PF [UR8] ;  /* 0x00000000080079b9 */ /* 0x0007e40008040000 */
[----:B---3--:R-:W-:Y:S01]  /*0330*/  NOP ;  /* 0x0000000000007918 */ /* 0x008fe20000000000 */
.L_x_5:
[----:B------:R-:W-:Y:S05]  /*0340*/  BSYNC.RECONVERGENT B0 ;  /* 0x0000000000007941 */ /* 0x000fea0003800200 */
.L_x_4:
[----:B------:R-:W-:Y:S04]  /*0350*/  BSSY.RECONVERGENT B0, `(.L_x_6) ;  /* 0x000000a000007945 */ /* 0x000fe80003800200 */
        /* <DEDUP_REMOVED lines=9> */
.L_x_7:
[----:B------:R-:W-:Y:S05]  /*03f0*/  BSYNC.RECONVERGENT B0 ;  /* 0x0000000000007941 */ /* 0x000fea0003800200 */
.L_x_6:
[----:B------:R-:W3:Y:S01]  /*0400*/  LDCU.64 UR8, c[0x0][0x888] ;  /* 0x00011100ff0877ac */ /* 0x000ee20008000a00 */
[----:B------:R-:W-:Y:S02]  /*0410*/  UISETP.EQ.U32.AND UP1, UPT, UR6, URZ, UPT ;  /* 0x000000ff0600728c */ /* 0x000fe4000bf22070 */
[----:B------:R-:W-:Y:S02]  /*0420*/  UPLOP3.LUT UP5, UPT, UPT, UPT, UPT, 0x80, 0x8 ;  /* 0x000000000008789c */ /* 0x000fe40003faf070 */
[----:B---3--:R-:W-:-:S04]  /*0430*/  UISETP.NE.U32.AND UP0, UPT, UR8, URZ, UPT ;  /* 0x000000ff0800728c */ /* 0x008fc8000bf05070 */
[----:B------:R-:W-:-:S04]  /*0440*/  UISETP.NE.AND.EX UP0, UPT, UR9, URZ, UPT, UP0 ;  /* 0x000000ff0900728c */ /* 0x000fc8000bf05300 */
[----:B------:R-:W-:-:S04]  /*0450*/  UISETP.EQ.OR.EX UP2, UPT, UR7, URZ, !UP0, UP1 ;  /* 0x000000ff0700728c */ /* 0x000fc8000c742710 */
[----:B------:R-:W-:-:S05]  /*0460*/  UP2UR UR48, UPR, URZ, 0x4 ;  /* 0x00000004ff307883 */ /* 0x000fca0008000000 */
[----:B------:R-:W-:Y:S07]  /*0470*/  BRA.U !UP2, `(.L_x_8) ;  /* 0x000000010a207547 */ /* 0x000fee000b800000 */
[----:B------:R-:W-:Y:S01]  /*0480*/  UISETP.NE.U32.AND UP2, UPT, UR6, URZ, UPT ;  /* 0x000000ff0600728c */ /* 0x000fe2000bf45070 */
[----:B-----5:R-:W-:Y:S01]  /*0490*/  FSETP.NEU.AND P0, PT, R35, RZ, PT ;  /* 0x000000ff2300720b */ /* 0x020fe20003f0d000 */
[----:B------:R-:W-:Y:S02]  /*04a0*/  USEL UR6, URZ, 0xffffffff, UP0 ;  /* 0xffffffffff067887 */ /* 0x000fe40008000000 */
[----:B------:R-:W-:-:S10]  /*04b0*/  UISETP.NE.AND.EX UP2, UPT, UR7, URZ, UPT, UP2 ;  /* 0x000000ff0700728c */ /* 0x000fd4000bf45320 */
[----:B------:R-:W-:Y:S01]  /*04c0*/  VOTEU.ANY UP1, P0 ;  /* 0x0000000000ff7886 */ /* 0x000fe20000020100 */
[----:B------:R-:W-:-:S04]  /*04d0*/  @!UP2 USEL UR6, URZ, 0xffffffff, UP1 ;  /* 0xffffffffff06a887 */ /* 0x000fc80008800000 */
[----:B------:R-:W-:-:S04]  /*04e0*/  ULOP3.LUT UR6, UR6, 0x1, URZ, 0xc0, !UPT ;  /* 0x0000000106067892 */ /* 0x000fc8000f8ec0ff */
[----:B------:R-:W-:-:S11]  /*04f0*/  UISETP.NE.U32.AND UP5, UPT, UR6, 0x1, UPT ;  /* 0x000000010600788c */ /* 0x000fd6000bfa5070 */
.L_x_8:
[----:B------:R-:W3:Y:S01]  /*0500*/  SHFL.IDX PT, R0, R68, RZ, 0x1f ;  /* 0x00001fff44007589 */ /* 0x000ee200000e0000 */
[----:B------:R-:W-:-:S04]  /*0510*/  UISETP.NE.AND UP1, UPT, UR10, 0x2, UPT ;  /* 0x000000020a00788c */ /* 0x000fc8000bf25270 */
[----:B------:R-:W-:Y:S02]  /*0520*/  UISETP.EQ.AND UP2, UPT, UR5, URZ, !UP1 ;  /* 0x000000ff0500728c */ /* 0x000fe4000cf42270 */
[----:B------:R-:W-:-:S04]  /*0530*/  USEL UR7, URZ, 0x1, UP1 ;  /* 0x00000001ff077887 */ /* 0x000fc80008800000 */
[----:B------:R-:W-:Y:S02]  /*0540*/  PLOP3.LUT P5, PT, P1, PT, UP2, 0x80, 0x8 ;  /* 0x000000000008781c */ /* 0x000fe40000faf028 */
[----:B---3--:R-:W-:-:S13]  /*0550*/  ISETP.NE.AND P0, PT, R0, RZ, PT ;  /* 0x000000ff0000720c */ /* 0x008fda0003f05270 */
[----:B------:R-:W-:Y:S05]  /*0560*/  @P0 BRA `(.L_x_9) ;  /* 0x0000000000440947 */ /* 0x000fea0003800000 */
[----:B------:R-:W-:Y:S01]  /*0570*/  UMOV UR8, 0x400 ;  /* 0x0000040000087882 */ /* 0x000fe20000000000 */
[----:B------:R-:W-:Y:S01]  /*0580*/  UMOV UR6, 0x1 ;  /* 0x0000000100067882 */ /* 0x000fe20000000000 */
[----:B------:R-:W-:Y:S02]  /*0590*/  ULEA UR8, UR37, UR8, 0x18 ;  /* 0x0000000825087291 */ /* 0x000fe4000f8ec0ff */
[----:B------:R-:W-:-:S04]  /*05a0*/  UIADD3 UR12, UPT, UPT, -UR6, 0x100000, URZ ;  /* 0x00100000060c7890 */ /* 0x000fc8000fffe1ff */
[----:B------:R-:W-:Y:S02]  /*05b0*/  USHF.L.U32 UR13, UR12, 0xb, URZ ;  /* 0x0000000b0c0d7899 */ /* 0x000fe400080006ff */
[----:B------:R-:W-:Y:S01]  /*05c0*/  USHF.L.U32 UR12, UR12, 0x1, URZ ;  /* 0x000000010c0c7899 */ /* 0x000fe200080006ff */
[----:B------:R-:W-:Y:S01]  /*05d0*/  ELECT P0, URZ, PT ;  /* 0x0000000000ff782f */ /* 0x000fe20003800000 */
[----:B------:R-:W3:Y:S10]  /*05e0*/  FENCE.VIEW.ASYNC.S ;  /* 0x00000000000073c6 */ /* 0x000ef40000000000 */
[----:B---3--:R3:W4:Y:S01]  /*05f0*/  SYNCS.EXCH.64 URZ, [UR8], UR12 ;  /* 0x0000000c08ff75b2 */ /* 0x0087220008000100 */
[----:B------:R3:W1:Y:S01]  /*0600*/  SYNCS.EXCH.64 URZ, [UR8+0x20], UR12 ;  /* 0x0000200c08ff75b2 */ /* 0x0006620008000100 */
[----:B------:R3:W1:Y:S01]  /*0610*/  SYNCS.EXCH.64 URZ, [UR8+0x8], UR12 ;  /* 0x0000080c08ff75b2 */ /* 0x0006620008000100 */
[----:B------:R3:W1:Y:S01]  /*0620*/  SYNCS.EXCH.64 URZ, [UR8+0x28], UR12 ;  /* 0x0000280c08ff75b2 */ /* 0x0006620008000100 */
[----:B------:R3:W1:Y:S01]  /*0630*/  SYNCS.EXCH.64 URZ, [UR8+0x10], UR12 ;  /* 0x0000100c08ff75b2 */ /* 0x0006620008000100 */
[----:B------:R3:W1:Y:S01]  /*0640*/  SYNCS.EXCH.64 URZ, [UR8+0x30], UR12 ;  /* 0x0000300c08ff75b2 */ /* 0x0006620008000100 */
[----:B------:R3:W1:Y:S01]  /*0650*/  SYNCS.EXCH.64 URZ, [UR8+0x18], UR12 ;  /* 0x0000180c08ff75b2 */ /* 0x0006620008000100 */
[----:B------:R3:W1:Y:S01]  /*0660*/  SYNCS.EXCH.64 URZ, [UR8+0x38], UR12 ;  /* 0x0000380c08ff75b2 */ /* 0x0006620008000100 */
[----:B------:R-:W-:Y:S01]  /*0670*/  NOP ;  /* 0x0000000000007918 */ /* 0x000fe20000000000 */
.L_x_9:
[----:B------:R-:W2:Y:S01]  /*0680*/  SHFL.IDX PT, R0, R68, RZ, 0x1f ;  /* 0x00001fff44007589 */ /* 0x000ea200000e0000 */
[----:B------:R-:W-:Y:S01]  /*0690*/  NOP ;  /* 0x0000000000007918 */ /* 0x000fe20000000000 */
[----:B--2---:R-:W-:-:S13]  /*06a0*/  ISETP.NE.AND P0, PT, R0, 0x1, PT ;  /* 0x000000010000780c */ /* 0x004fda0003f05270 */
[----:B------:R-:W-:Y:S05]  /*06b0*/  @P0 BRA `(.L_x_10) ;  /* 0x0000000000540947 */ /* 0x000fea0003800000 */
[----:B------:R-:W-:Y:S01]  /*06c0*/  UMOV UR9, 0x400 ;  /* 0x0000040000097882 */ /* 0x000fe20000000000 */
[----:B---3--:R-:W-:Y:S01]  /*06d0*/  UMOV UR8, 0x20 ;  /* 0x0000002000087882 */ /* 0x008fe20000000000 */
[----:B------:R-:W-:Y:S01]  /*06e0*/  UMOV UR6, 0x80 ;  /* 0x0000008000067882 */ /* 0x000fe20000000000 */
[----:B------:R-:W-:Y:S02]  /*06f0*/  ULEA UR9, UR37, UR9, 0x18 ;  /* 0x0000000925097291 */ /* 0x000fe4000f8ec0ff */
[----:B------:R-:W-:-:S04]  /*0700*/  UIADD3 UR12, UPT, UPT, -UR8, 0x100000, URZ ;  /* 0x00100000080c7890 */ /* 0x000fc8000fffe1ff */
[----:B------:R-:W-:Y:S02]  /*0710*/  USHF.L.U32 UR13, UR12, 0xb, URZ ;  /* 0x0000000b0c0d7899 */ /* 0x000fe400080006ff */
[----:B------:R-:W-:Y:S02]  /*0720*/  USHF.L.U32 UR12, UR12, 0x1, URZ ;  /* 0x000000010c0c7899 */ /* 0x000fe400080006ff */
[----:B------:R-:W-:-:S04]  /*0730*/  UIADD3 UR14, UPT, UPT, -UR6, 0x100000, URZ ;  /* 0x00100000060e7890 */ /* 0x000fc8000fffe1ff */
[----:B------:R-:W-:Y:S02]  /*0740*/  USHF.L.U32 UR15, UR14, 0xb, URZ ;  /* 0x0000000b0e0f7899 */ /* 0x000fe400080006ff */
[----:B------:R-:W-:Y:S01]  /*0750*/  USHF.L.U32 UR14, UR14, 0x1, URZ ;  /* 0x000000010e0e7899 */ /* 0x000fe200080006ff */
[----:B------:R-:W-:Y:S01]  /*0760*/  ELECT P0, URZ, PT ;  /* 0x0000000000ff782f */ /* 0x000fe20003800000 */
[----:B------:R-:W2:Y:S02]  /*0770*/  FENCE.VIEW.ASYNC.S ;  /* 0x00000000000073c6 */ /* 0x000ea40000000000 */
[----:B--2---:R2:W3:Y:S08]  /*0780*/  SYNCS.EXCH.64 URZ, [UR9+0x40], UR12 ;  /* 0x0000400c09ff75b2 */ /* 0x0044f00008000100 */
        /* <DEDUP_REMOVED lines=8> */
.L_x_10:
[----:B------:R-:W4:Y:S01]  /*0810*/  SHFL.IDX PT, R0, R68, RZ, 0x1f ;  /* 0x00001fff44007589 */ /* 0x000f2200000e0000 */
[----:B------:R-:W-:Y:S01]  /*0820*/  NOP ;  /* 0x0000000000007918 */ /* 0x000fe20000000000 */
[----:B----4-:R-:W-:-:S13]  /*0830*/  ISETP.NE.AND P0, PT, R0, 0x3, PT ;  /* 0x000000030000780c */ /* 0x010fda0003f05270 */
[----:B------:R-:W-:Y:S05]  /*0840*/  @P0 BRA `(.L_x_11) ;  /* 0x00000000002c0947 */ /* 0x000fea0003800000 */
[----:B---3--:R-:W-:Y:S01]  /*0850*/  UMOV UR8, 0x400 ;  /* 0x0000040000087882 */ /* 0x008fe20000000000 */
[----:B------:R-:W-:Y:S01]  /*0860*/  UMOV UR6, 0x20 ;  /* 0x0000002000067882 */ /* 0x000fe20000000000 */
[----:B------:R-:W-:Y:S02]  /*0870*/  ULEA UR8, UR37, UR8, 0x18 ;  /* 0x0000000825087291 */ /* 0x000fe4000f8ec0ff */
[----:B--2---:R-:W-:-:S04]  /*0880*/  UIADD3 UR12, UPT, UPT, -UR6, 0x100000, URZ ;  /* 0x00100000060c7890 */ /* 0x004fc8000fffe1ff */
[----:B------:R-:W-:Y:S02]  /*0890*/  USHF.L.U32 UR13, UR12, 0xb, URZ ;  /* 0x0000000b0c0d7899 */ /* 0x000fe400080006ff */
[----:B------:R-:W-:Y:S01]  /*08a0*/  USHF.L.U32 UR12, UR12, 0x1, URZ ;  /* 0x000000010c0c7899 */ /* 0x000fe200080006ff */
[----:B------:R-:W-:Y:S01]  /*08b0*/  ELECT P0, URZ, PT ;  /* 0x0000000000ff782f */ /* 0x000fe20003800000 */
[----:B------:R-:W2:Y:S10]  /*08c0*/  FENCE.VIEW.ASYNC.S ;  /* 0x00000000000073c6 */ /* 0x000eb40000000000 */
[----:B--2---:R4:W2:Y:S01]  /*08d0*/  SYNCS.EXCH.64 URZ, [UR8+0x80], UR12 ;  /* 0x0000800c08ff75b2 */ /* 0x0048a20008000100 */
[----:B------:R4:W3:Y:S02]  /*08e0*/  SYNCS.EXCH.64 URZ, [UR8+0x88], UR12 ;  /* 0x0000880c08ff75b2 */ /* 0x0008e40008000100 */
[----:B----4-:R-:W-:Y:S01]  /*08f0*/  NOP ;  /* 0x0000000000007918 */ /* 0x010fe20000000000 */
.L_x_11:
[----:B------:R-:W4:Y:S01]  /*0900*/  SHFL.IDX PT, R0, R68, RZ, 0x1f ;  /* 0x00001fff44007589 */ /* 0x000f2200000e0000 */
[----:B------:R-:W-:Y:S01]  /*0910*/  NOP ;  /* 0x0000000000007918 */ /* 0x000fe20000000000 */
[----:B----4-:R-:W-:-:S13]  /*0920*/  ISETP.NE.AND P0, PT, R0, 0x4, PT ;  /* 0x000000040000780c */ /* 0x010fda0003f05270 */
[----:B------:R-:W-:Y:S05]  /*0930*/  @P0 BRA `(.L_x_12) ;  /* 0x0000000000480947 */ /* 0x000fea0003800000 */
[----:B--2---:R-:W-:Y:S01]  /*0940*/  UMOV UR9, 0x1e0 ;  /* 0x000001e000097882 */ /* 0x004fe20000000000 */
[----:B---3--:R-:W-:Y:S01]  /*0950*/  UMOV UR8, 0x400 ;  /* 0x0000040000087882 */ /* 0x008fe20000000000 */
[----:B------:R-:W-:Y:S01]  /*0960*/  USEL UR9, UR9, 0x1a0, UP5 ;  /* 0x000001a009097887 */ /* 0x000fe2000a800000 */
        /* <DEDUP_REMOVED lines=10> */
[----:B--2---:R4:W2:Y:S08]  /*0a10*/  SYNCS.EXCH.64 URZ, [UR8+0x90], UR12 ;  /* 0x0000900c08ff75b2 */ /* 0x0048b00008000100 */
[----:B------:R4:W3:Y:S01]  /*0a20*/  SYNCS.EXCH.64 URZ, [UR8+0xa0], UR14 ;  /* 0x0000a00e08ff75b2 */ /* 0x0008e20008000100 */
[----:B------:R4:W1:Y:S01]  /*0a30*/  SYNCS.EXCH.64 URZ, [UR8+0x98], UR12 ;  /* 0x0000980c08ff75b2 */ /* 0x0008620008000100 */
[----:B------:R4:W1:Y:S02]  /*0a40*/  SYNCS.EXCH.64 URZ, [UR8+0xa8], UR14 ;  /* 0x0000a80e08ff75b2 */ /* 0x0008640008000100 */
[----:B----4-:R-:W-:Y:S01]  /*0a50*/  NOP ;  /* 0x0000000000007918 */ /* 0x010fe20000000000 */
.L_x_12:
[----:B------:R-:W4:Y:S01]  /*0a60*/  SHFL.IDX PT, R0, R68, RZ, 0x1f ;  /* 0x00001fff44007589 */ /* 0x000f2200000e0000 */
[----:B------:R-:W-:Y:S01]  /*0a70*/  NOP ;  /* 0x0000000000007918 */ /* 0x000fe20000000000 */
[----:B----4-:R-:W-:-:S13]  /*0a80*/  ISETP.NE.AND P0, PT, R0, 0x5, PT ;  /* 0x000000050000780c */ /* 0x010fda0003f05270 */
[----:B------:R-:W-:Y:S05]  /*0a90*/  @P0 BRA `(.L_x_13) ;  /* 0x0000000000540947 */ /* 0x000fea0003800000 */
[----:B--2---:R-:W-:Y:S01]  /*0aa0*/  UMOV UR9, 0x400 ;  /* 0x0000040000097882 */ /* 0x004fe20000000000 */
        /* <DEDUP_REMOVED lines=14> */
[----:B------:R4:W1:Y:S01]  /*0b90*/  SYNCS.EXCH.64 URZ, [UR9+0xd8], UR14 ;  /* 0x0000d80e09ff75b2 */ /* 0x0008620008000100 */
[----:B------:R4:W1:Y:S01]  /*0ba0*/  SYNCS.EXCH.64 URZ, [UR9+0xc0], UR12 ;  /* 0x0000c00c09ff75b2 */ /* 0x0008620008000100 */
[----:B------:R4:W1:Y:S01]  /*0bb0*/  SYNCS.EXCH.64 URZ, [UR9+0xe0], UR14 ;  /* 0x0000e00e09ff75b2 */ /* 0x0008620008000100 */
[----:B------:R4:W1:Y:S01]  /*0bc0*/  SYNCS.EXCH.64 URZ, [UR9+0xc8], UR12 ;  /* 0x0000c80c09ff75b2 */ /* 0x0008620008000100 */
[----:B------:R4:W1:Y:S02]  /*0bd0*/  SYNCS.EXCH.64 URZ, [UR9+0xe8], UR14 ;  /* 0x0000e80e09ff75b2 */ /* 0x0008640008000100 */
[----:B----4-:R-:W-:Y:S01]  /*0be0*/  NOP ;  /* 0x0000000000007918 */ /* 0x010fe20000000000 */
.L_x_13:
[----:B------:R-:W4:Y:S01]  /*0bf0*/  SHFL.IDX PT, R0, R68, RZ, 0x1f ;  /* 0x00001fff44007589 */ /* 0x000f2200000e0000 */
[----:B------:R-:W-:Y:S01]  /*0c00*/  ISETP.NE.OR P1, PT, RZ, UR10, !P1 ;  /* 0x0000000aff007c0c */ /* 0x000fe2000cf25670 */
        /* <DEDUP_REMOVED lines=12> */
[----:B------:R4:W3:Y:S01]  /*0cd0*/  SYNCS.EXCH.64 URZ, [UR8+0x100], UR12 ;  /* 0x0001000c08ff75b2 */ /* 0x0008e20008000100 */
[----:B------:R4:W1:Y:S01]  /*0ce0*/  SYNCS.EXCH.64 URZ, [UR8+0xf8], UR12 ;  /* 0x0000f80c08ff75b2 */ /* 0x0008620008000100 */
[----:B------:R4:W1:Y:S02]  /*0cf0*/  SYNCS.EXCH.64 URZ, [UR8+0x108], UR12 ;  /* 0x0001080c08ff75b2 */ /* 0x0008640008000100 */
[----:B----4-:R-:W-:Y:S01]  /*0d00*/  NOP ;  /* 0x0000000000007918 */ /* 0x010fe20000000000 */
.L_x_14:
[----:B------:R-:W-:Y:S01]  /*0d10*/  VOTEU.ALL UP1, P1 ;  /* 0x0000000000ff7886 */ /* 0x000fe20000820000 */
[----:B---3--:R-:W3:Y:S01]  /*0d20*/  LDCU UR8, c[0x0][0x36c] ;  /* 0x00006d80ff0877ac */ /* 0x008ee20008000800 */
[----:B------:R-:W-:Y:S01]  /*0d30*/  NOP ;  /* 0x0000000000007918 */ /* 0x000fe20000000000 */
[----:B------:R-:W-:Y:S01]  /*0d40*/  LOP3.LUT R10, R76, 0x1f, RZ, 0xc0, !PT ;  /* 0x0000001f4c0a7812 */ /* 0x000fe200078ec0ff */
[----:B--2---:R-:W-:Y:S01]  /*0d50*/  UMOV UR12, 0x20 ;  /* 0x00000020000c7882 */ /* 0x004fe20000000000 */
[----:B------:R-:W-:Y:S01]  /*0d60*/  @!UP1 UMOV UR6, 0x400 ;  /* 0x0000040000069882 */ /* 0x000fe20000000000 */
[----:B------:R-:W-:-:S04]  /*0d70*/  @!UP1 UIADD3 UR12, UPT, UPT, -UR12, 0x100000, URZ ;  /* 0x001000000c0c9890 */ /* 0x000fc8000fffe1ff */
[----:B------:R-:W-:Y:S02]  /*0d80*/  @!UP1 USHF.L.U32 UR13, UR12, 0xb, URZ ;  /* 0x0000000b0c0d9899 */ /* 0x000fe400080006ff */
[----:B------:R-:W-:Y:S02]  /*0d90*/  @!UP1 USHF.L.U32 UR12, UR12, 0x1, URZ ;  /* 0x000000010c0c9899 */ /* 0x000fe400080006ff */
[----:B------:R-:W-:Y:S01]  /*0da0*/  @!UP1 ULEA UR6, UR37, UR6, 0x18 ;  /* 0x0000000625069291 */ /* 0x000fe2000f8ec0ff */
[----:B------:R-:W-:Y:S01]  /*0db0*/  VOTEU.ALL UP1, P1 ;  /* 0x0000000000ff7886 */ /* 0x000fe20000820000 */
[----:B------:R-:W-:Y:S01]  /*0dc0*/  UISETP.NE.AND UP4, UPT, UR10, URZ, UPT ;  /* 0x000000ff0a00728c */ /* 0x000fe2000bf85270 */
[----:B------:R-:W2:Y:S09]  /*0dd0*/  FENCE.VIEW.ASYNC.S ;  /* 0x00000000000073c6 */ /* 0x000eb20000000000 */
[----:B--2---:R2:W4:Y:S01]  /*0de0*/  @!UP1 SYNCS.EXCH.64 URZ, [UR6+0x110], UR12 ;  /* 0x0001100c06ff95b2 */ /* 0x0045220008000100 */
[----:B---3--:R-:W-:-:S09]  /*0df0*/  UISETP.EQ.U32.AND UP1, UPT, UR8, 0x1, UPT ;  /* 0x000000010800788c */ /* 0x008fd2000bf22070 */
[----:B------:R-:W-:Y:S05]  /*0e00*/  BRA.U !UP1, `(.L_x_15) ;  /* 0x0000000109087547 */ /* 0x000fea000b800000 */
[----:B-1--4-:R-:W-:Y:S01]  /*0e10*/  UCGABAR_ARV ;  /* 0x00000000000079c7 */ /* 0x012fe20008000000 */
[----:B------:R-:W-:Y:S05]  /*0e20*/  BRA `(.L_x_16) ;  /* 0x0000000000047947 */ /* 0x000fea0003800000 */
.L_x_15:
[----:B-1--4-:R-:W-:Y:S01]  /*0e30*/  NOP ;  /* 0x0000000000007918 */ /* 0x012fe20000000000 */
.L_x_16:
[----:B------:R-:W1:Y:S01]  /*0e40*/  S2R R15, SR_CTAID.Y ;  /* 0x00000000000f7919 */ /* 0x000e620000002600 */
[----:B------:R-:W-:-:S05]  /*0e50*/  CS2R.32 R63, SR_CgaSize ;  /* 0x00000000003f7805 */ /* 0x000fca0000008a00 */
[----:B------:R-:W-:-:S05]  /*0e60*/  IMAD R63, R63, -0xa0, RZ ;  /* 0xffffff603f3f7824 */ /* 0x000fca00078e02ff */
[----:B--2---:R-:W-:-:S14]  /*0e70*/  R2UR UR6, R63 ;  /* 0x000000003f0672ca */ /* 0x004fdc00000e0000 */
[----:B------:R-:W2:Y:S01]  /*0e80*/  LDCU UR6, c[0x0][UR6+0x2b4] ;  /* 0x00005680060677ac */ /* 0x000ea20008000800 */
[----:B------:R-:W-:-:S05]  /*0e90*/  CS2R.32 R0, SR_CgaSize ;  /* 0x0000000000007805 */ /* 0x000fca0000008a00 */
[----:B------:R-:W-:-:S06]  /*0ea0*/  IMAD R0, R0, -0xa0, RZ ;  /* 0xffffff6000007824 */ /* 0x000fcc00078e02ff */
[----:B------:R-:W3:Y:S01]  /*0eb0*/  LDC R0, c[0x0][R0+0x2a4] ;  /* 0x0000a90000007b82 */ /* 0x000ee20000000800 */
[----:B------:R-:W-:Y:S01]  /*0ec0*/  PRMT R8, RZ, 0x7610, R8 ;  /* 0x00007610ff087816 */ /* 0x000fe20000000008 */
[----:B------:R-:W4:Y:S01]  /*0ed0*/  S2R R9, SR_CTAID.X ;  /* 0x0000000000097919 */ /* 0x000f220000002500 */
[----:B------:R-:W-:-:S05]  /*0ee0*/  CS2R.32 R63, SR_CgaSize ;  /* 0x00000000003f7805 */ /* 0x000fca0000008a00 */
[----:B------:R-:W-:-:S05]  /*0ef0*/  IMAD R63, R63, -0xa0, RZ ;  /* 0xffffff603f3f7824 */ /* 0x000fca00078e02ff */
[----:B------:R-:W-:-:S14]  /*0f00*/  R2UR UR8, R63 ;  /* 0x000000003f0872ca */ /* 0x000fdc00000e0000 */
[----:B------:R-:W3:Y:S01]  /*0f10*/  LDCU UR8, c[0x0][UR8+0x2b0] ;  /* 0x00005600080877ac */ /* 0x000ee20008000800 */
[----:B------:R-:W-:Y:S01]  /*0f20*/  UISETP.NE.AND UP2, UPT, UR10, 0x2, UPT ;  /* 0x000000020a00788c */ /* 0x000fe2000bf45270 */
[----:B------:R-:W2:Y:S01]  /*0f30*/  LDC R11, c[0x0][0xb24] ;  /* 0x0002c900ff0b7b82 */ /* 0x000ea20000000800 */
[----:B------:R-:W-:-:S05]  /*0f40*/  CS2R.32 R2, SR_CgaSize ;  /* 0x0000000000027805 */ /* 0x000fca0000008a00 */
[----:B------:R-:W-:-:S06]  /*0f50*/  IMAD R2, R2, -0xa0, RZ ;  /* 0xffffff6002027824 */ /* 0x000fcc00078e02ff */
[----:B------:R-:W3:Y:S08]  /*0f60*/  LDC R2, c[0x0][R2+0x2a0] ;  /* 0x0000a80002027b82 */ /* 0x000ef00000000800 */
[----:B------:R-:W3:Y:S01]  /*0f70*/  LDC R26, c[0x0][0xb24] ;  /* 0x0002c900ff1a7b82 */ /* 0x000ee20000000800 */
[----:B-1----:R-:W-:-:S07]  /*0f80*/  I2FP.F32.U32 R62, R15 ;  /* 0x0000000f003e7245 */ /* 0x002fce0000201000 */
[----:B------:R-:W1:Y:S01]  /*0f90*/  S2UR UR36, SR_CTAID.Z ;  /* 0x00000000002479c3 */ /* 0x000e620000002700 */
[----:B--2---:R-:W-:Y:S01]  /*0fa0*/  ISETP.GE.AND P0, PT, R11, 0x1, PT ;  /* 0x000000010b00780c */ /* 0x004fe20003f06270 */
[----:B----4-:R-:W-:Y:S01]  /*0fb0*/  IMAD.MOV.U32 R14, RZ, RZ, R9 ;  /* 0x000000ffff0e7224 */ /* 0x010fe200078e0009 */
[----:B------:R-:W-:Y:S01]  /*0fc0*/  I2FP.F32.U32 R63, R9 ;  /* 0x00000009003f7245 */ /* 0x000fe20000201000 */
[----:B------:R-:W-:Y:S01]  /*0fd0*/  FMUL R62, R62, UR6 ;  /* 0x000000063e3e7c20 */ /* 0x000fe20008400000 */
[----:B------:R-:W2:Y:S03]  /*0fe0*/  LDCU UR6, c[0x0][0xb30] ;  /* 0x00016600ff0677ac */ /* 0x000ea60008000800 */
[----:B---3--:R-:W-:Y:S02]  /*0ff0*/  FMUL R63, R63, UR8 ;  /* 0x000000083f3f7c20 */ /* 0x008fe40008400000 */
[----:B------:R-:W3:Y:S08]  /*1000*/  F2I.U32.TRUNC.NTZ R62, R62 ;  /* 0x0000003e003e7305 */ /* 0x000ef0000020f000 */
[----:B------:R-:W4:Y:S01]  /*1010*/  F2I.U32.TRUNC.NTZ R63, R63 ;  /* 0x0000003f003f7305 */ /* 0x000f22000020f000 */
[----:B--2---:R-:W-:Y:S01]  /*1020*/  UISETP.NE.AND UP3, UPT, UR6, 0x1, UPT ;  /* 0x000000010600788c */ /* 0x004fe2000bf65270 */
[----:B---3--:R-:W-:-:S05]  /*1030*/  IADD3 R62, PT, PT, -R62, RZ, RZ ;  /* 0x000000ff3e3e7210 */ /* 0x008fca0007ffe1ff */
[----:B------:R-:W-:Y:S01]  /*1040*/  IMAD R62, R0, R62, R15 ;  /* 0x0000003e003e7224 */ /* 0x000fe200078e020f */
[----:B------:R-:W-:Y:S01]  /*1050*/  PRMT R0, RZ, 0x7610, R0 ;  /* 0x00007610ff007816 */ /* 0x000fe20000000000 */
[----:B----4-:R-:W-:-:S04]  /*1060*/  IMAD.MOV R63, RZ, RZ, -R63 ;  /* 0x000000ffff3f7224 */ /* 0x010fc800078e0a3f */
[----:B------:R-:W-:Y:S01]  /*1070*/  IMAD R63, R2, R63, R9 ;  /* 0x0000003f023f7224 */ /* 0x000fe200078e0209 */
[----:B-1----:R-:W-:Y:S06]  /*1080*/  BRA.U UP4, `(.L_x_17) ;  /* 0x0000000104247547 */ /* 0x002fec000b800000 */
[----:B------:R-:W-:Y:S01]  /*1090*/  ISETP.NE.AND P1, PT, R62, RZ, PT ;  /* 0x000000ff3e00720c */ /* 0x000fe20003f25270 */
[----:B------:R-:W-:Y:S01]  /*10a0*/  IMAD.MOV.U32 R0, RZ, RZ, 0x3 ;  /* 0x00000003ff007424 */ /* 0x000fe200078e00ff */
[C---:B------:R-:W-:Y:S02]  /*10b0*/  LOP3.LUT R2, R63.reuse, 0xfffffffe, RZ, 0xc0, !PT ;  /* 0xfffffffe3f027812 */ /* 0x040fe400078ec0ff */
[----:B------:R-:W-:Y:S02]  /*10c0*/  ISETP.LT.U32.OR P1, PT, R63, 0x2, !P1 ;  /* 0x000000023f00780c */ /* 0x000fe40004f21470 */
[----:B------:R-:W-:Y:S02]  /*10d0*/  SHF.L.U32 R0, R0, R2, RZ ;  /* 0x0000000200007219 */ /* 0x000fe400000006ff */
[----:B------:R-:W-:Y:S02]  /*10e0*/  SEL R4, RZ, 0x1, !P1 ;  /* 0x00000001ff047807 */ /* 0x000fe40004800000 */
[----:B------:R-:W-:-:S05]  /*10f0*/  SEL R3, RZ, 0x2, !P1 ;  /* 0x00000002ff037807 */ /* 0x000fca0004800000 */
[----:B------:R-:W-:-:S05]  /*1100*/  IMAD.IADD R3, R4, 0x1, R3 ;  /* 0x0000000104037824 */ /* 0x000fca00078e0203 */
[----:B------:R-:W-:Y:S02]  /*1110*/  PRMT R8, R3, 0x7610, R8 ;  /* 0x0000761003087816 */ /* 0x000fe40000000008 */
.L_x_17:
[----:B------:R-:W-:Y:S05]  /*1120*/  @!P0 BRA `(.L_x_18) ;  /* 0x0000000000b88947 */ /* 0x000fea0003800000 */
[----:B------:R-:W1:Y:S01]  /*1130*/  LDC.64 R4, c[0x0][0xb18] ;  /* 0x0002c600ff047b82 */ /* 0x000e620000000a00 */
[----:B------:R-:W-:-:S07]  /*1140*/  ISETP.NE.AND P0, PT, R11, 0x1, PT ;  /* 0x000000010b00780c */ /* 0x000fce0003f05270 */
[----:B------:R-:W2:Y:S08]  /*1150*/  LDC R14, c[0x0][0xb0c] ;  /* 0x0002c300ff0e7b82 */ /* 0x000eb00000000800 */
[----:B------:R-:W3:Y:S08]  /*1160*/  LDC R16, c[0x0][0x370] ;  /* 0x0000dc00ff107b82 */ /* 0x000ef00000000800 */
[----:B------:R-:W4:Y:S01]  /*1170*/  LDC R13, c[0x0][0x374] ;  /* 0x0000dd00ff0d7b82 */ /* 0x000f220000000800 */
[----:B-1----:R-:W-:-:S07]  /*1180*/  ISETP.NE.AND P1, PT, R4, 0x1, PT ;  /* 0x000000010400780c */ /* 0x002fce0003f25270 */
[----:B------:R-:W3:Y:S01]  /*1190*/  LDC.64 R6, c[0x0][0xb10] ;  /* 0x0002c400ff067b82 */ /* 0x000ee20000000a00 */
[----:B--2---:R-:W-:-:S07]  /*11a0*/  ISETP.NE.AND P2, PT, R14, 0x1, PT ;  /* 0x000000010e00780c */ /* 0x004fce0003f45270 */
[----:B------:R-:W1:Y:S08]  /*11b0*/  LDC R12, c[0x0][0xb20] ;  /* 0x0002c800ff0c7b82 */ /* 0x000e700000000800 */
[----:B------:R-:W2:Y:S01]  /*11c0*/  LDC.64 R2, c[0x0][0xb28] ;  /* 0x0002ca00ff027b82 */ /* 0x000ea20000000a00 */
[----:B----4-:R-:W-:-:S04]  /*11d0*/  IMAD.HI.U32 R17, R13, R5, RZ ;  /* 0x000000050d117227 */ /* 0x010fc800078e00ff */
[----:B------:R-:W-:-:S04]  /*11e0*/  IMAD.HI.U32 R5, R15, R5, RZ ;  /* 0x000000050f057227 */ /* 0x000fc800078e00ff */
[----:B---3--:R-:W-:-:S05]  /*11f0*/  IMAD.HI.U32 R18, R16, R6, RZ ;  /* 0x0000000610127227 */ /* 0x008fca00078e00ff */
[-C--:B------:R-:W-:Y:S01]  /*1200*/  @P2 SHF.R.U32.HI R16, RZ, R7.reuse, R18 ;  /* 0x00000007ff102219 */ /* 0x080fe20000011612 */
[----:B------:R-:W-:Y:S01]  /*1210*/  IMAD.HI.U32 R18, R9, R6, RZ ;  /* 0x0000000609127227 */ /* 0x000fe200078e00ff */
[-C--:B-1----:R-:W-:Y:S02]  /*1220*/  @P1 SHF.R.U32.HI R13, RZ, R12.reuse, R17 ;  /* 0x0000000cff0d1219 */ /* 0x082fe40000011611 */
[----:B------:R-:W-:Y:S02]  /*1230*/  SHF.R.U32.HI R5, RZ, R12, R5 ;  /* 0x0000000cff057219 */ /* 0x000fe40000011605 */
[----:B------:R-:W-:Y:S02]  /*1240*/  SHF.R.U32.HI R18, RZ, R7, R18 ;  /* 0x00000007ff127219 */ /* 0x000fe40000011612 */
[----:B------:R-:W-:Y:S01]  /*1250*/  SEL R5, R15, R5, !P1 ;  /* 0x000000050f057207 */ /* 0x000fe20004800000 */
[----:B--2---:R-:W-:Y:S01]  /*1260*/  IMAD.HI.U32 R17, R13, R2, RZ ;  /* 0x000000020d117227 */ /* 0x004fe200078e00ff */
[----:B------:R-:W-:-:S03]  /*1270*/  SEL R18, R9, R18, !P2 ;  /* 0x0000001209127207 */ /* 0x000fc60005000000 */
[----:B------:R-:W-:Y:S01]  /*1280*/  IMAD.HI.U32 R6, R16, R2, RZ ;  /* 0x0000000210067227 */ /* 0x000fe200078e00ff */
[----:B------:R-:W-:-:S04]  /*1290*/  @P0 SHF.R.U32.HI R13, RZ, R3, R17 ;  /* 0x00000003ff0d0219 */ /* 0x000fc80000011611 */
[----:B------:R-:W-:Y:S01]  /*12a0*/  @P0 SHF.R.U32.HI R16, RZ, R3, R6 ;  /* 0x00000003ff100219 */ /* 0x000fe20000011606 */
[----:B------:R-:W-:-:S04]  /*12b0*/  IMAD R13, R13, R11, RZ ;  /* 0x0000000b0d0d7224 */ /* 0x000fc800078e02ff */
[----:B------:R-:W-:Y:S01]  /*12c0*/  IMAD R6, R16, R11, RZ ;  /* 0x0000000b10067224 */ /* 0x000fe200078e02ff */
[----:B------:R-:W-:-:S04]  /*12d0*/  ISETP.GE.AND P1, PT, R5, R13, PT ;  /* 0x0000000d0500720c */ /* 0x000fc80003f26270 */
[----:B------:R-:W-:Y:S01]  /*12e0*/  ISETP.GE.OR P1, PT, R18, R6, P1 ;  /* 0x000000061200720c */ /* 0x000fe20000f26670 */
[----:B------:R-:W-:-:S05]  /*12f0*/  IMAD.HI.U32 R6, R5, R2, RZ ;  /* 0x0000000205067227 */ /* 0x000fca00078e00ff */
[----:B------:R-:W-:-:S04]  /*1300*/  SHF.R.U32.HI R6, RZ, R3, R6 ;  /* 0x00000003ff067219 */ /* 0x000fc80000011606 */
[----:B------:R-:W-:-:S03]  /*1310*/  SEL R6, R5, R6, !P0 ;  /* 0x0000000605067207 */ /* 0x000fc60004000000 */
[----:B------:R-:W-:Y:S01]  /*1320*/  @!P1 IMAD.HI.U32 R7, R18, R2, RZ ;  /* 0x0000000212079227 */ /* 0x000fe200078e00ff */
[----:B------:R-:W-:-:S04]  /*1330*/  IADD3 R2, PT, PT, -R6, RZ, RZ ;  /* 0x000000ff06027210 */ /* 0x000fc80007ffe1ff */
[----:B------:R-:W-:Y:S01]  /*1340*/  @!P1 SHF.R.U32.HI R3, RZ, R3, R7 ;  /* 0x00000003ff039219 */ /* 0x000fe20000011607 */
[----:B------:R-:W-:Y:S01]  /*1350*/  IMAD R2, R11, R2, R5 ;  /* 0x000000020b027224 */ /* 0x000fe200078e0205 */
[----:B------:R-:W-:Y:S02]  /*1360*/  IADD3 R7, PT, PT, -R5, RZ, RZ ;  /* 0x000000ff05077210 */ /* 0x000fe40007ffe1ff */
[----:B------:R-:W-:-:S03]  /*1370*/  @!P1 SEL R3, R18, R3, !P0 ;  /* 0x0000000312039207 */ /* 0x000fc60004000000 */
[----:B------:R-:W-:Y:S02]  /*1380*/  IMAD R7, R4, R7, R15 ;  /* 0x0000000704077224 */ /* 0x000fe400078e020f */
[--C-:B------:R-:W-:Y:S02]  /*1390*/  @!P1 IMAD.IADD R6, R6, 0x1, -R3.reuse ;  /* 0x0000000106069824 */ /* 0x100fe400078e0a03 */
[----:B------:R-:W-:Y:S01]  /*13a0*/  @!P1 IMAD R3, R2, R16, R3 ;  /* 0x0000001002039224 */ /* 0x000fe200078e0203 */
[----:B------:R-:W-:Y:S01]  /*13b0*/  IADD3 R2, PT, PT, -R18, RZ, RZ ;  /* 0x000000ff12027210 */ /* 0x000fe20007ffe1ff */
[----:B------:R-:W-:Y:S02]  /*13c0*/  @!P1 IMAD R5, R6, R11, R18 ;  /* 0x0000000b06059224 */ /* 0x000fe400078e0212 */
[----:B------:R-:W-:Y:S02]  /*13d0*/  @!P1 IMAD.MOV.U32 R18, RZ, RZ, R3 ;  /* 0x000000ffff129224 */ /* 0x000fe400078e0003 */
[----:B------:R-:W-:-:S02]  /*13e0*/  IMAD R2, R14, R2, R9 ;  /* 0x000000020e027224 */ /* 0x000fc400078e0209 */
[----:B------:R-:W-:Y:S02]  /*13f0*/  IMAD R15, R5, R4, R7 ;  /* 0x00000004050f7224 */ /* 0x000fe400078e0207 */
[----:B------:R-:W-:Y:S02]  /*1400*/  IMAD R14, R18, R14, R2 ;  /* 0x0000000e120e7224 */ /* 0x000fe400078e0202 */
.L_x_18:
[----:B------:R-:W-:Y:S05]  /*1410*/  BRA.U UP3, `(.L_x_19) ;  /* 0x0000000103407547 */ /* 0x000fea000b800000 */
[----:B------:R-:W1:Y:S08]  /*1420*/  LDC.64 R4, c[0x0][0xb10] ;  /* 0x0002c400ff047b82 */ /* 0x000e700000000a00 */
[----:B------:R-:W2:Y:S08]  /*1430*/  LDC.64 R2, c[0x0][0xb18] ;  /* 0x0002c600ff027b82 */ /* 0x000eb00000000a00 */
[----:B------:R-:W3:Y:S08]  /*1440*/  LDC R6, c[0x0][0xb20] ;  /* 0x0002c800ff067b82 */ /* 0x000ef00000000800 */
[----:B------:R-:W4:Y:S01]  /*1450*/  LDC R7, c[0x0][0xb0c] ;  /* 0x0002c300ff077b82 */ /* 0x000f220000000800 */
[----:B-1----:R-:W-:-:S05]  /*1460*/  IMAD.HI.U32 R4, R14, R4, RZ ;  /* 0x000000040e047227 */ /* 0x002fca00078e00ff */
[----:B------:R-:W-:Y:S01]  /*1470*/  SHF.R.U32.HI R4, RZ, R5, R4 ;  /* 0x00000005ff047219 */ /* 0x000fe20000011604 */
[----:B--2---:R-:W-:Y:S01]  /*1480*/  IMAD.HI.U32 R3, R15, R3, RZ ;  /* 0x000000030f037227 */ /* 0x004fe200078e00ff */
[----:B------:R-:W-:-:S04]  /*1490*/  ISETP.NE.AND P0, PT, R2, 0x1, PT ;  /* 0x000000010200780c */ /* 0x000fc80003f05270 */
[----:B---3--:R-:W-:-:S04]  /*14a0*/  SHF.R.U32.HI R3, RZ, R6, R3 ;  /* 0x00000006ff037219 */ /* 0x008fc80000011603 */
[----:B------:R-:W-:Y:S02]  /*14b0*/  SEL R3, R15, R3, !P0 ;  /* 0x000000030f037207 */ /* 0x000fe40004000000 */
[----:B----4-:R-:W-:-:S04]  /*14c0*/  ISETP.NE.AND P1, PT, R7, 0x1, PT ;  /* 0x000000010700780c */ /* 0x010fc80003f25270 */
[----:B------:R-:W-:-:S05]  /*14d0*/  SEL R5, R14, R4, !P1 ;  /* 0x000000040e057207 */ /* 0x000fca0004800000 */
[----:B------:R-:W-:Y:S02]  /*14e0*/  IMAD.IADD R4, R3, 0x1, -R5 ;  /* 0x0000000103047824 */ /* 0x000fe400078e0a05 */
[----:B------:R-:W-:Y:S02]  /*14f0*/  IMAD.IADD R3, R5, 0x1, -R3 ;  /* 0x0000000105037824 */ /* 0x000fe400078e0a03 */
[----:B------:R-:W-:Y:S02]  /*1500*/  IMAD R14, R4, R7, R14 ;  /* 0x00000007040e7224 */ /* 0x000fe400078e020e */
[----:B------:R-:W-:Y:S02]  /*1510*/  IMAD R15, R3, R2, R15 ;  /* 0x00000002030f7224 */ /* 0x000fe400078e020f */
.L_x_19:
[----:B------:R-:W-:Y:S05]  /*1520*/  BRA.U !UP1, `(.L_x_20) ;  /* 0x00000001090c7547 */ /* 0x000fea000b800000 */
[----:B------:R-:W-:Y:S01]  /*1530*/  UCGABAR_WAIT ;  /* 0x0000000000007dc7 */ /* 0x000fe20008000000 */
[----:B------:R-:W-:Y:S01]  /*1540*/  CCTL.IVALL ;  /* 0x00000000ff00798f */ /* 0x000fe20002000000 */
[----:B------:R-:W-:Y:S05]  /*1550*/  BRA `(.L_x_21) ;  /* 0x0000000000047947 */ /* 0x000fea0003800000 */
.L_x_20:
[----:B------:R-:W-:Y:S06]  /*1560*/  BAR.SYNC.DEFER_BLOCKING 0x0 ;  /* 0x0000000000007b1d */ /* 0x000fec0000010000 */
.L_x_21:
[----:B------:R-:W-:Y:S05]  /*1570*/  BRA.U UP2, `(.L_x_22) ;  /* 0x00000015020c7547 */ /* 0x000fea000b800000 */
[----:B------:R-:W1:Y:S01]  /*1580*/  LDCU UR4, c[0x0][0x38c] ;  /* 0x00007180ff0477ac */ /* 0x000e620008000800 */
[----:B------:R-:W2:Y:S01]  /*1590*/  LDC R8, c[0x0][0x370] ;  /* 0x0000dc00ff087b82 */ /* 0x000ea20000000800 */
[C---:B------:R-:W-:Y:S01]  /*15a0*/  IMAD.SHL.U32 R19, R9.reuse, 0x80, RZ ;  /* 0x0000008009137824 */ /* 0x040fe200078e00ff */
[----:B------:R-:W-:Y:S01]  /*15b0*/  PLOP3.LUT P1, PT, PT, PT, UP5, 0x80, 0x8 ;  /* 0x000000000008781c */ /* 0x000fe20003f2f058 */
[----:B------:R-:W-:Y:S01]  /*15c0*/  UISETP.NE.AND UP1, UPT, UR10, URZ, UPT ;  /* 0x000000ff0a00728c */ /* 0x000fe2000bf25270 */
[----:B------:R-:W-:Y:S01]  /*15d0*/  ISETP.NE.AND P4, PT, R10, RZ, P5 ;  /* 0x000000ff0a00720c */ /* 0x000fe20002f85270 */
[----:B------:R-:W-:Y:S01]  /*15e0*/  IMAD.SHL.U32 R18, R9, 0x40, RZ ;  /* 0x0000004009127824 */ /* 0x000fe200078e00ff */
[----:B------:R-:W-:Y:S01]  /*15f0*/  PLOP3.LUT P1, PT, P1, PT, PT, 0x8, 0x80 ;  /* 0x000000000080781c */ /* 0x000fe20000f2e170 */
[----:B------:R-:W-:Y:S01]  /*1600*/  IMAD.MOV.U32 R17, RZ, RZ, 0x1 ;  /* 0x00000001ff117424 */ /* 0x000fe200078e00ff */
[----:B------:R-:W3:Y:S01]  /*1610*/  LDC R0, c[0x0][0x374] ;  /* 0x0000dd00ff007b82 */ /* 0x000ee20000000800 */
[----:B------:R-:W-:Y:S01]  /*1620*/  IMAD.MOV.U32 R16, RZ, RZ, RZ ;  /* 0x000000ffff107224 */ /* 0x000fe200078e00ff */
[----:B------:R-:W-:Y:S01]  /*1630*/  CS2R R12, SRZ ;  /* 0x00000000000c7805 */ /* 0x000fe2000001ff00 */
[----:B------:R-:W-:Y:S01]  /*1640*/  IMAD.MOV.U32 R11, RZ, RZ, 0x1 ;  /* 0x00000001ff0b7424 */ /* 0x000fe200078e00ff */
[----:B------:R-:W-:Y:S01]  /*1650*/  LOP3.LUT R19, R19, 0x80, RZ, 0xc0, !PT ;  /* 0x0000008013137812 */ /* 0x000fe200078ec0ff */
[----:B------:R-:W4:Y:S01]  /*1660*/  LDCU.64 UR14, c[0x0][0x348] ;  /* 0x00006900ff0e77ac */ /* 0x000f220008000a00 */
[----:B-1----:R-:W-:-:S02]  /*1670*/  UIADD3 UR5, UPT, UPT, UR4, 0x3f, URZ ;  /* 0x0000003f04057890 */ /* 0x002fc4000fffe0ff */
[----:B------:R-:W-:Y:S02]  /*1680*/  USEL UR22, UR7, 0x2, UP1 ;  /* 0x0000000207167887 */ /* 0x000fe40008800000 */
[----:B------:R-:W-:Y:S01]  /*1690*/  USHF.R.S32.HI UR6, URZ, 0x1f, UR5 ;  /* 0x0000001fff067899 */ /* 0x000fe20008011405 */
[----:B------:R-:W-:-:S03]  /*16a0*/  UMOV UR23, URZ ;  /* 0x000000ff00177c82 */ /* 0x000fc60008000000 */
[----:B------:R-:W-:Y:S02]  /*16b0*/  ULEA.HI UR6, UR6, UR5, URZ, 0x6 ;  /* 0x0000000506067291 */ /* 0x000fe4000f8f30ff */
[----:B------:R-:W-:Y:S02]  /*16c0*/  UIADD3 UR5, UPT, UPT, UR4, -0x1, URZ ;  /* 0xffffffff04057890 */ /* 0x000fe4000fffe0ff */
[----:B------:R-:W-:Y:S02]  /*16d0*/  USHF.R.S32.HI UR6, URZ, 0x6, UR6 ;  /* 0x00000006ff067899 */ /* 0x000fe40008011406 */
[----:B------:R-:W-:Y:S02]  /*16e0*/  UISETP.GE.U32.AND UP2, UPT, UR5, -0x7f, UPT ;  /* 0xffffff810500788c */ /* 0x000fe4000bf46070 */
[----:B------:R-:W-:Y:S02]  /*16f0*/  UISETP.LT.U32.AND UP0, UPT, UR6, 0x4, UPT ;  /* 0x000000040600788c */ /* 0x000fe4000bf01070 */
[----:B------:R-:W-:-:S02]  /*1700*/  UIADD3 UR4, UPT, UPT, UR4, 0x7e, URZ ;  /* 0x0000007e04047890 */ /* 0x000fc4000fffe0ff */
[----:B------:R-:W-:-:S04]  /*1710*/  USEL UR5, UR6, 0x4, UP0 ;  /* 0x0000000406057887 */ /* 0x000fc80008000000 */
[----:B------:R-:W-:Y:S02]  /*1720*/  UIADD3 UR21, UPT, UPT, UR5, -0x1, URZ ;  /* 0xffffffff05157890 */ /* 0x000fe4000fffe0ff */
[----:B------:R-:W-:Y:S02]  /*1730*/  @UP2 UIADD3 UR21, UPT, UPT, UR5, URZ, URZ ;  /* 0x000000ff05152290 */ /* 0x000fe4000fffe0ff */
[----:B------:R-:W-:Y:S02]  /*1740*/  UIADD3 UR29, UPT, UPT, UR6, -UR5, URZ ;  /* 0x80000005061d7290 */ /* 0x000fe4000fffe0ff */
[----:B------:R-:W-:Y:S02]  /*1750*/  UIADD3 UR13, UPT, UPT, UR21, 0x1, URZ ;  /* 0x00000001150d7890 */ /* 0x000fe4000fffe0ff */
[----:B--2-4-:R-:W-:-:S12]  /*1760*/  UIADD3 UR21, UPT, UPT, -UR21, URZ, URZ ;  /* 0x000000ff15157290 */ /* 0x014fd8000fffe1ff */
.L_x_42:
[----:B------:R-:W-:Y:S01]  /*1770*/  UISETP.NE.AND UP0, UPT, UR37, URZ, UPT ;  /* 0x000000ff2500728c */ /* 0x000fe2000bf05270 */
[----:B------:R-:W1:Y:S08]  /*1780*/  S2UR UR37, SR_CgaCtaId ;  /* 0x00000000002579c3 */ /* 0x000e700000008800 */
[----:B------:R-:W-:Y:S05]  /*1790*/  BRA.U UP0, `(.L_x_23) ;  /* 0x0000000100347547 */ /* 0x000fea000b800000 */
[----:B------:R-:W2:Y:S01]  /*17a0*/  S2R R2, SR_CgaCtaId ;  /* 0x0000000000027919 */ /* 0x000ea20000008800 */
[----:B------:R-:W-:-:S04]  /*17b0*/  MOV R3, 0x400 ;  /* 0x0000040000037802 */ /* 0x000fc80000000f00 */
[----:B--2---:R-:W-:Y:S02]  /*17c0*/  LEA R2, R2, R3, 0x18 ;  /* 0x0000000302027211 */ /* 0x004fe400078ec0ff */
[----:B------:R-:W-:-:S03]  /*17d0*/  SHF.L.U32 R3, R11, 0x1f, RZ ;  /* 0x0000001f0b037819 */ /* 0x000fc600000006ff */
[----:B------:R-:W-:-:S04]  /*17e0*/  IMAD R2, R12, 0x8, R2 ;  /* 0x000000080c027824 */ /* 0x000fc800078e0202 */
[----:B------:R-:W2:Y:S02]  /*17f0*/  SYNCS.PHASECHK.TRANS64.TRYWAIT P0, [R2+URZ+0x100], R3 ;  /* 0x00010003020075a7 */ /* 0x000ea400080011ff */
[----:B--2---:R-:W-:Y:S05]  /*1800*/  @!P0 BRA `(.L_x_24) ;  /* 0x0000009400748947 */ /* 0x004fea0003800000 */
.L_x_185:
[----:B------:R-:W-:Y:S01]  /*1810*/  VIADD R12, R12, 0x1 ;  /* 0x000000010c0c7836 */ /* 0x000fe20000000000 */
[----:B------:R2:W-:Y:S04]  /*1820*/  SYNCS.ARRIVE.TRANS64.A1T0 RZ, [R2+URZ+0xf0], RZ ;  /* 0x0000f0ff02ff79a7 */ /* 0x0005e800081000ff */
[----:B------:R-:W-:-:S04]  /*1830*/  ISETP.NE.AND P0, PT, R12, 0x2, PT ;  /* 0x000000020c00780c */ /* 0x000fc80003f05270 */
[----:B------:R-:W-:Y:S02]  /*1840*/  SEL R12, R12, RZ, P0 ;  /* 0x000000ff0c0c7207 */ /* 0x000fe40000000000 */
[----:B--2---:R-:W-:-:S04]  /*1850*/  SEL R2, RZ, 0x1, P0 ;  /* 0x00000001ff027807 */ /* 0x004fc80000000000 */
[----:B------:R-:W-:-:S07]  /*1860*/  LOP3.LUT R11, R11, R2, RZ, 0x3c, !PT ;  /* 0x000000020b0b7212 */ /* 0x000fce00078e3cff */
.L_x_23:
[----:B------:R-:W-:Y:S01]  /*1870*/  UMOV UR7, 0x400 ;  /* 0x0000040000077882 */ /* 0x000fe20000000000 */
[----:B------:R-:W-:Y:S01]  /*1880*/  SHF.L.U32 R2, R17, 0x1f, RZ ;  /* 0x0000001f11027819 */ /* 0x000fe200000006ff */
[----:B-1----:R-:W-:Y:S01]  /*1890*/  ULEA UR7, UR37, UR7, 0x18 ;  /* 0x0000000725077291 */ /* 0x002fe2000f8ec0ff */
[----:B------:R-:W-:Y:S01]  /*18a0*/  R2UR UR35, R18 ;  /* 0x00000000122372ca */ /* 0x000fe200000e0000 */
[----:B------:R-:W-:Y:S01]  /*18b0*/  UISETP.GE.U32.AND UP0, UPT, UR4, 0x7f, UPT ;  /* 0x0000007f0400788c */ /* 0x000fe2000bf06070 */
[----:B------:R-:W-:Y:S01]  /*18c0*/  R2UR UR19, R19 ;  /* 0x00000000131372ca */ /* 0x000fe200000e0000 */
[----:B------:R-:W-:Y:S01]  /*18d0*/  ULEA UR8, UR23, UR7, 0x3 ;  /* 0x0000000717087291 */ /* 0x000fe2000f8e18ff */
[----:B------:R-:W-:-:S08]  /*18e0*/  UMOV UR30, URZ ;  /* 0x000000ff001e7c82 */ /* 0x000fd00008000000 */
[----:B------:R1:W2:Y:S01]  /*18f0*/  SYNCS.PHASECHK.TRANS64.TRYWAIT P0, [UR8+0x20], R2 ;  /* 0x00002002ff0075a7 */ /* 0x0002a20008001108 */
[----:B------:R-:W-:-:S13]  /*1900*/  R2UR UR8, R15 ;  /* 0x000000000f0872ca */ /* 0x000fda00000e0000 */
[----:B------:R-:W-:Y:S01]  /*1910*/  ULEA UR19, UR8, UR19, 0x8 ;  /* 0x0000001308137291 */ /* 0x000fe2000f8e40ff */
[----:B-1----:R-:W-:-:S05]  /*1920*/  LEA.HI R2, R14, R14, RZ, 0x1 ;  /* 0x0000000e0e027211 */ /* 0x002fca00078f08ff */
[----:B------:R-:W-:-:S05]  /*1930*/  IMAD.SHL.U32 R2, R2, 0x40, RZ ;  /* 0x0000004002027824 */ /* 0x000fca00078e00ff */
[----:B------:R-:W-:-:S04]  /*1940*/  LOP3.LUT R2, R2, 0xffffff80, RZ, 0xc0, !PT ;  /* 0xffffff8002027812 */ /* 0x000fc800078ec0ff */
[----:B------:R-:W-:-:S13]  /*1950*/  R2UR UR9, R2 ;  /* 0x00000000020972ca */ /* 0x000fda00000e0000 */
[----:B------:R-:W-:Y:S01]  /*1960*/  ULOP3.LUT UR35, UR9, 0x40, UR35, 0xf8, !UPT ;  /* 0x0000004009237892 */ /* 0x000fe2000f8ef823 */
[----:B------:R-:W-:Y:S11]  /*1970*/  BRA.U !UP0, `(.L_x_25) ;  /* 0x0000000108f07547 */ /* 0x000ff6000b800000 */
[----:B------:R-:W-:Y:S01]  /*1980*/  UMOV UR31, UR21 ;  /* 0x00000015001f7c82 */ /* 0x000fe20008000000 */
[----:B------:R-:W-:Y:S01]  /*1990*/  UMOV UR44, UR23 ;  /* 0x00000017002c7c82 */ /* 0x000fe20008000000 */
[----:B------:R-:W-:-:S05]  /*19a0*/  UMOV UR26, 0x20 ;  /* 0x00000020001a7882 */ /* 0x000fca0000000000 */
.L_x_31:
[----:B------:R-:W-:Y:S01]  /*19b0*/  ULEA UR33, UR44, UR7, 0x3 ;  /* 0x000000072c217291 */ /* 0x000fe2000f8e18ff */
[----:B------:R-:W-:Y:S01]  /*19c0*/  @P5 MOV R3, 0x18000 ;  /* 0x0001800000035802 */ /* 0x000fe20000000f00 */
[----:B--2-4-:R-:W-:Y:S10]  /*19d0*/  @P0 BRA `(.L_x_26) ;  /* 0x00000000000c0947 */ /* 0x014ff40003800000 */
[----:B------:R-:W-:-:S04]  /*19e0*/  SHF.L.U32 R4, R17, 0x1f, RZ ;  /* 0x0000001f11047819 */ /* 0x000fc800000006ff */
[----:B------:R-:W1:Y:S02]  /*19f0*/  SYNCS.PHASECHK.TRANS64.TRYWAIT P0, [UR33+0x20], R4 ;  /* 0x00002004ff0075a7 */ /* 0x000e640008001121 */
[----:B-1----:R-:W-:Y:S05]  /*1a00*/  @!P0 BRA `(.L_x_27) ;  /* 0x0000009400088947 */ /* 0x002fea0003800000 */
.L_x_26:
[----:B------:R2:W-:Y:S01]  /*1a10*/  @P5 SYNCS.ARRIVE.TRANS64 RZ, [UR33], R3 ;  /* 0x00000003ffff59a7 */ /* 0x0005e20008000021 */
[----:B------:R-:W-:Y:S02]  /*1a20*/  ULOP3.LUT UR8, UR22, 0x2, URZ, 0xfc, !UPT ;  /* 0x0000000216087892 */ /* 0x000fe4000f8efcff */
[----:B------:R-:W-:Y:S02]  /*1a30*/  UIADD3 UR31, UPT, UPT, UR31, 0x1, URZ ;  /* 0x000000011f1f7890 */ /* 0x000fe4000fffe0ff */
[----:B------:R-:W-:Y:S02]  /*1a40*/  UISETP.NE.AND UP0, UPT, UR8, 0x2, UPT ;  /* 0x000000020800788c */ /* 0x000fe4000bf05270 */
[----:B------:R-:W-:-:S07]  /*1a50*/  UISETP.NE.AND UP2, UPT, UR31, 0x1, UPT ;  /* 0x000000011f00788c */ /* 0x000fce000bf45270 */
[----:B------:R-:W-:Y:S05]  /*1a60*/  BRA.U UP0, `(.L_x_28) ;  /* 0x0000000100047547 */ /* 0x000fea000b800000 */
[----:B------:R-:W-:Y:S05]  /*1a70*/  BPT.TRAP 0x1 ;  /* 0x000000040000795c */ /* 0x000fea0000300000 */
.L_x_28:
[----:B------:R-:W-:Y:S04]  /*1a80*/  BSSY.RECONVERGENT B0, `(.L_x_29) ;  /* 0x0000003000007945 */ /* 0x000fe80003800200 */
[----:B------:R-:W-:Y:S05]  /*1a90*/  @!P4 BRA `(.L_x_30) ;  /* 0x000000000004c947 */ /* 0x000fea0003800000 */
[----:B------:R-:W-:Y:S05]  /*1aa0*/  BPT.TRAP 0x1 ;  /* 0x000000040000795c */ /* 0x000fea0000300000 */
.L_x_30:
[----:B------:R-:W-:Y:S05]  /*1ab0*/  BSYNC.RECONVERGENT B0 ;  /* 0x0000000000007941 */ /* 0x000fea0003800200 */
.L_x_29:
[----:B------:R-:W-:Y:S02]  /*1ac0*/  UIADD3 UR23, UPT, UPT, UR44, 0x1, URZ ;  /* 0x000000012c177890 */ /* 0x000fe4000fffe0ff */
[----:B------:R-:W-:Y:S02]  /*1ad0*/  ULEA UR24, UR44, UR7, 0xe ;  /* 0x000000072c187291 */ /* 0x000fe4000f8e70ff */
[----:B------:R-:W-:Y:S02]  /*1ae0*/  UISETP.NE.AND UP0, UPT, UR23, 0x4, UPT ;  /* 0x000000041700788c */ /* 0x000fe4000bf05270 */
[----:B------:R-:W-:Y:S02]  /*1af0*/  UIADD3 UR42, UP1, UPT, UR14, 0x80, URZ ;  /* 0x000000800e2a7890 */ /* 0x000fe4000ff3e0ff */
[----:B------:R-:W-:Y:S02]  /*1b00*/  USEL UR9, URZ, 0x1, UP0 ;  /* 0x00000001ff097887 */ /* 0x000fe40008000000 */
[----:B------:R-:W-:-:S02]  /*1b10*/  USEL UR23, UR23, URZ, UP0 ;  /* 0x000000ff17177287 */ /* 0x000fc40008000000 */
[----:B------:R-:W-:Y:S02]  /*1b20*/  UIADD3 UR40, UP0, UPT, UR14, 0x180, URZ ;  /* 0x000001800e287890 */ /* 0x000fe4000ff1e0ff */
[----:B------:R-:W-:Y:S01]  /*1b30*/  ULEA UR8, UR23, UR7, 0x3 ;  /* 0x0000000717087291 */ /* 0x000fe2000f8e18ff */
[----:B------:R-:W-:Y:S01]  /*1b40*/  LOP3.LUT R17, R17, UR9, RZ, 0x3c, !PT ;  /* 0x0000000911117c12 */ /* 0x000fe2000f8e3cff */
[----:B------:R-:W-:Y:S02]  /*1b50*/  UIADD3 UR34, UPT, UPT, UR26, -0x20, URZ ;  /* 0xffffffe01a227890 */ /* 0x000fe4000fffe0ff */
[----:B------:R-:W-:Y:S01]  /*1b60*/  ULOP3.LUT UR33, UR33, 0xfefffff8, URZ, 0xc0, !UPT ;  /* 0xfefffff821217892 */ /* 0x000fe2000f8ec0ff */
[----:B-1----:R-:W-:Y:S01]  /*1b70*/  SHF.L.U32 R2, R17, 0x1f, RZ ;  /* 0x0000001f11027819 */ /* 0x002fe200000006ff */
[----:B------:R-:W-:Y:S02]  /*1b80*/  UIADD3.X UR43, UPT, UPT, URZ, UR15, URZ, UP1, !UPT ;  /* 0x0000000fff2b7290 */ /* 0x000fe40008ffe4ff */
[----:B------:R-:W-:Y:S01]  /*1b90*/  UIADD3 UR32, UPT, UPT, UR24, 0x8400, URZ ;  /* 0x0000840018207890 */ /* 0x000fe2000fffe0ff */
[----:B------:R1:W4:Y:S01]  /*1ba0*/  SYNCS.PHASECHK.TRANS64.TRYWAIT P0, [UR8+0x20], R2 ;  /* 0x00002002ff0075a7 */ /* 0x0003220008001108 */
[----:B------:R-:W-:-:S02]  /*1bb0*/  ULEA UR8, UR44, UR7, 0xf ;  /* 0x000000072c087291 */ /* 0x000fc4000f8e78ff */
[----:B------:R-:W-:Y:S02]  /*1bc0*/  UIADD3 UR24, UPT, UPT, UR24, 0xa400, URZ ;  /* 0x0000a40018187890 */ /* 0x000fe4000fffe0ff */
[----:B------:R-:W-:Y:S02]  /*1bd0*/  UIADD3.X UR41, UPT, UPT, URZ, UR15, URZ, UP0, !UPT ;  /* 0x0000000fff297290 */ /* 0x000fe400087fe4ff */
[----:B------:R-:W-:Y:S02]  /*1be0*/  UIADD3 UR16, UPT, UPT, UR8, 0x18400, URZ ;  /* 0x0001840008107890 */ /* 0x000fe4000fffe0ff */
[----:B------:R-:W-:Y:S01]  /*1bf0*/  UIADD3 UR8, UPT, UPT, UR8, 0x1c400, URZ ;  /* 0x0001c40008087890 */ /* 0x000fe2000fffe0ff */
[----:B------:R-:W-:Y:S01]  /*1c00*/  UMOV UR38, 0x0 ;  /* 0x0000000000267882 */ /* 0x000fe20000000000 */
[----:B------:R-:W-:Y:S01]  /*1c10*/  UMOV UR39, 0x10000000 ;  /* 0x1000000000277882 */ /* 0x000fe20000000000 */
[----:B------:R-:W-:Y:S01]  /*1c20*/  UMOV UR27, UR35 ;  /* 0x00000023001b7c82 */ /* 0x000fe20008000000 */
[----:B------:R-:W-:Y:S01]  /*1c30*/  UMOV UR28, UR36 ;  /* 0x00000024001c7c82 */ /* 0x000fe20008000000 */
[----:B------:R-:W-:Y:S01]  /*1c40*/  UMOV UR25, UR33 ;  /* 0x0000002100197c82 */ /* 0x000fe20008000000 */
[----:B------:R-:W-:Y:S01]  /*1c50*/  UMOV UR20, UR36 ;  /* 0x0000002400147c82 */ /* 0x000fe20008000000 */
[----:B------:R-:W-:Y:S01]  /*1c60*/  UMOV UR17, UR33 ;  /* 0x0000002100117c82 */ /* 0x000fe20008000000 */
[----:B------:R-:W-:Y:S01]  /*1c70*/  UMOV UR18, UR34 ;  /* 0x0000002200127c82 */ /* 0x000fe20008000000 */
[----:B------:R-:W-:Y:S01]  /*1c80*/  UTMALDG.3D.2CTA [UR32], [UR42], desc[UR38] ;  /* 0x000026202a0075b4 */ /* 0x000fe20008211000 */
[----:B------:R-:W-:Y:S01]  /*1c90*/  UMOV UR10, UR26 ;  /* 0x0000001a000a7c82 */ /* 0x000fe20008000000 */
[----:B------:R-:W-:Y:S01]  /*1ca0*/  UMOV UR11, UR19 ;  /* 0x00000013000b7c82 */ /* 0x000fe20008000000 */
[----:B------:R-:W-:Y:S01]  /*1cb0*/  UMOV UR12, UR36 ;  /* 0x00000024000c7c82 */ /* 0x000fe20008000000 */
[----:B------:R-:W-:Y:S01]  /*1cc0*/  UMOV UR9, UR33 ;  /* 0x0000002100097c82 */ /* 0x000fe20008000000 */
[----:B------:R-:W-:Y:S01]  /*1cd0*/  UMOV UR30, UR13 ;  /* 0x0000000d001e7c82 */ /* 0x000fe20008000000 */
[----:B------:R-:W-:Y:S01]  /*1ce0*/  UMOV UR44, UR23 ;  /* 0x00000017002c7c82 */ /* 0x000fe20008000000 */
[----:B------:R2:W-:Y:S01]  /*1cf0*/  UTMALDG.3D.2CTA [UR24], [UR42], desc[UR38] ;  /* 0x000026182a0075b4 */ /* 0x0005e20008211000 */
[----:B------:R1:W-:Y:S01]  /*1d00*/  UTMALDG.3D.2CTA [UR16], [UR40], desc[UR38] ;  /* 0x00002610280075b4 */ /* 0x0003e20008211000 */
[----:B------:R1:W-:Y:S01]  /*1d10*/  UTMALDG.3D.2CTA [UR8], [UR40], desc[UR38] ;  /* 0x00002608280075b4 */ /* 0x0003e20008211000 */
[----:B--2---:R-:W-:Y:S01]  /*1d20*/  UIADD3 UR26, UPT, UPT, UR26, 0x40, URZ ;  /* 0x000000401a1a7890 */ /* 0x004fe2000fffe0ff */
[----:B-1----:R-:W-:Y:S11]  /*1d30*/  BRA.U UP2, `(.L_x_31) ;  /* 0xfffffffd021c7547 */ /* 0x002ff6000b83ffff */
.L_x_25:
[----:B------:R-:W-:Y:S01]  /*1d40*/  ULEA UR8, UR23, UR7, 0x3 ;  /* 0x0000000717087291 */ /* 0x000fe2000f8e18ff */
[----:B------:R-:W-:Y:S01]  /*1d50*/  SHF.L.U32 R2, R17, 0x1f, RZ ;  /* 0x0000001f11027819 */ /* 0x000fe200000006ff */
[----:B------:R-:W-:Y:S01]  /*1d60*/  @!P1 SYNCS.ARRIVE.TRANS64.A1T0 RZ, [UR7+0x88], RZ ;  /* 0x000088ffffff99a7 */ /* 0x000fe20008100007 */
[----:B------:R-:W-:-:S06]  /*1d70*/  UISETP.GT.AND UP0, UPT, UR6, UR5, UPT ;  /* 0x000000050600728c */ /* 0x000fcc000bf04270 */
[----:B--2-4-:R1:W2:Y:S03]  /*1d80*/  SYNCS.PHASECHK.TRANS64.TRYWAIT P0, [UR8+0x20], R2 ;  /* 0x00002002ff0075a7 */ /* 0x0142a60008001108 */
[----:B------:R-:W-:Y:S05]  /*1d90*/  BRA.U !UP0, `(.L_x_32) ;  /* 0x0000000108e87547 */ /* 0x000fea000b800000 */
[----:B------:R-:W-:Y:S01]  /*1da0*/  UIADD3 UR31, UPT, UPT, UR29, UR30, URZ ;  /* 0x0000001e1d1f7290 */ /* 0x000fe2000fffe0ff */
[----:B------:R-:W-:-:S11]  /*1db0*/  UMOV UR44, UR23 ;  /* 0x00000017002c7c82 */ /* 0x000fd60008000000 */
.L_x_38:
[----:B------:R-:W-:Y:S01]  /*1dc0*/  ULEA UR33, UR44, UR7, 0x3 ;  /* 0x000000072c217291 */ /* 0x000fe2000f8e18ff */
[----:B--2---:R-:W-:Y:S01]  /*1dd0*/  @P5 MOV R3, 0x18000 ;  /* 0x0001800000035802 */ /* 0x004fe20000000f00 */
[----:B-12---:R-:W-:Y:S10]  /*1de0*/  @P0 BRA `(.L_x_33) ;  /* 0x00000000000c0947 */ /* 0x006ff40003800000 */
[----:B------:R-:W-:-:S04]  /*1df0*/  SHF.L.U32 R4, R17, 0x1f, RZ ;  /* 0x0000001f11047819 */ /* 0x000fc800000006ff */
[----:B------:R-:W2:Y:S02]  /*1e00*/  SYNCS.PHASECHK.TRANS64.TRYWAIT P0, [UR33+0x20], R4 ;  /* 0x00002004ff0075a7 */ /* 0x000ea40008001121 */
[----:B--2---:R-:W-:Y:S05]  /*1e10*/  @!P0 BRA `(.L_x_34) ;  /* 0x00000090001c8947 */ /* 0x004fea0003800000 */
.L_x_33:
[----:B------:R2:W-:Y:S01]  /*1e20*/  @P5 SYNCS.ARRIVE.TRANS64 RZ, [UR33], R3 ;  /* 0x00000003ffff59a7 */ /* 0x0005e20008000021 */
[----:B------:R-:W-:-:S04]  /*1e30*/  ULOP3.LUT UR8, UR22, 0x2, URZ, 0xfc, !UPT ;  /* 0x0000000216087892 */ /* 0x000fc8000f8efcff */
[----:B------:R-:W-:-:S09]  /*1e40*/  UISETP.NE.AND UP0, UPT, UR8, 0x2, UPT ;  /* 0x000000020800788c */ /* 0x000fd2000bf05270 */
[----:B------:R-:W-:Y:S05]  /*1e50*/  BRA.U UP0, `(.L_x_35) ;  /* 0x0000000100047547 */ /* 0x000fea000b800000 */
[----:B------:R-:W-:Y:S05]  /*1e60*/  BPT.TRAP 0x1 ;  /* 0x000000040000795c */ /* 0x000fea0000300000 */
.L_x_35:
[----:B------:R-:W-:Y:S04]  /*1e70*/  BSSY.RECONVERGENT B0, `(.L_x_36) ;  /* 0x0000003000007945 */ /* 0x000fe80003800200 */
[----:B------:R-:W-:Y:S05]  /*1e80*/  @!P4 BRA `(.L_x_37) ;  /* 0x000000000004c947 */ /* 0x000fea0003800000 */
[----:B------:R-:W-:Y:S05]  /*1e90*/  BPT.TRAP 0x1 ;  /* 0x000000040000795c */ /* 0x000fea0000300000 */
.L_x_37:
[----:B------:R-:W-:Y:S05]  /*1ea0*/  BSYNC.RECONVERGENT B0 ;  /* 0x0000000000007941 */ /* 0x000fea0003800200 */
.L_x_36:
[----:B------:R-:W-:Y:S02]  /*1eb0*/  UIADD3 UR23, UPT, UPT, UR44, 0x1, URZ ;  /* 0x000000012c177890 */ /* 0x000fe4000fffe0ff */
[----:B------:R-:W-:Y:S02]  /*1ec0*/  ULEA UR24, UR44, UR7, 0xe ;  /* 0x000000072c187291 */ /* 0x000fe4000f8e70ff */
[----:B------:R-:W-:Y:S02]  /*1ed0*/  UISETP.NE.AND UP0, UPT, UR23, 0x4, UPT ;  /* 0x000000041700788c */ /* 0x000fe4000bf05270 */
[----:B------:R-:W-:Y:S02]  /*1ee0*/  UIADD3 UR42, UP1, UPT, UR14, 0x80, URZ ;  /* 0x000000800e2a7890 */ /* 0x000fe4000ff3e0ff */
[----:B------:R-:W-:Y:S02]  /*1ef0*/  USEL UR9, URZ, 0x1, UP0 ;  /* 0x00000001ff097887 */ /* 0x000fe40008000000 */
[----:B------:R-:W-:-:S02]  /*1f00*/  USEL UR23, UR23, URZ, UP0 ;  /* 0x000000ff17177287 */ /* 0x000fc40008000000 */
[----:B------:R-:W-:Y:S02]  /*1f10*/  USHF.L.U32 UR34, UR30, 0x6, URZ ;  /* 0x000000061e227899 */ /* 0x000fe400080006ff */
[----:B------:R-:W-:Y:S01]  /*1f20*/  ULEA UR8, UR23, UR7, 0x3 ;  /* 0x0000000717087291 */ /* 0x000fe2000f8e18ff */
[----:B------:R-:W-:Y:S01]  /*1f30*/  LOP3.LUT R17, R17, UR9, RZ, 0x3c, !PT ;  /* 0x0000000911117c12 */ /* 0x000fe2000f8e3cff */
[----:B------:R-:W-:Y:S02]  /*1f40*/  UIADD3 UR40, UP0, UPT, UR14, 0x180, URZ ;  /* 0x000001800e287890 */ /* 0x000fe4000ff1e0ff */
[----:B------:R-:W-:Y:S01]  /*1f50*/  ULOP3.LUT UR33, UR33, 0xfefffff8, URZ, 0xc0, !UPT ;  /* 0xfefffff821217892 */ /* 0x000fe2000f8ec0ff */
[----:B-1----:R-:W-:Y:S01]  /*1f60*/  SHF.L.U32 R2, R17, 0x1f, RZ ;  /* 0x0000001f11027819 */ /* 0x002fe200000006ff */
[----:B------:R-:W-:Y:S02]  /*1f70*/  UIADD3.X UR43, UPT, UPT, URZ, UR15, URZ, UP1, !UPT ;  /* 0x0000000fff2b7290 */ /* 0x000fe40008ffe4ff */
[----:B------:R-:W-:Y:S01]  /*1f80*/  UIADD3 UR32, UPT, UPT, UR24, 0x8400, URZ ;  /* 0x0000840018207890 */ /* 0x000fe2000fffe0ff */
[----:B------:R4:W1:Y:S01]  /*1f90*/  SYNCS.PHASECHK.TRANS64.TRYWAIT P0, [UR8+0x20], R2 ;  /* 0x00002002ff0075a7 */ /* 0x0008620008001108 */
[----:B------:R-:W-:-:S02]  /*1fa0*/  ULEA UR8, UR44, UR7, 0xf ;  /* 0x000000072c087291 */ /* 0x000fc4000f8e78ff */
[----:B------:R-:W-:Y:S02]  /*1fb0*/  UIADD3 UR26, UPT, UPT, UR34, 0x20, URZ ;  /* 0x00000020221a7890 */ /* 0x000fe4000fffe0ff */
        /* <DEDUP_REMOVED lines=12> */
[----:B------:R4:W-:Y:S01]  /*2080*/  UTMALDG.3D.2CTA [UR32], [UR42], desc[UR38] ;  /* 0x000026202a0075b4 */ /* 0x0009e20008211000 */
[----:B------:R-:W-:Y:S01]  /*2090*/  UMOV UR11, UR19 ;  /* 0x00000013000b7c82 */ /* 0x000fe20008000000 */
[----:B------:R-:W-:Y:S01]  /*20a0*/  UMOV UR12, UR36 ;  /* 0x00000024000c7c82 */ /* 0x000fe20008000000 */
[----:B------:R-:W-:Y:S01]  /*20b0*/  UMOV UR9, UR33 ;  /* 0x0000002100097c82 */ /* 0x000fe20008000000 */
[----:B------:R-:W-:Y:S01]  /*20c0*/  UMOV UR10, UR26 ;  /* 0x0000001a000a7c82 */ /* 0x000fe20008000000 */
[----:B------:R-:W-:Y:S01]  /*20d0*/  UIADD3 UR30, UPT, UPT, UR30, 0x1, URZ ;  /* 0x000000011e1e7890 */ /* 0x000fe2000fffe0ff */
[----:B------:R-:W-:Y:S01]  /*20e0*/  UMOV UR44, UR23 ;  /* 0x00000017002c7c82 */ /* 0x000fe20008000000 */
[----:B------:R4:W-:Y:S02]  /*20f0*/  UTMALDG.3D.2CTA [UR24], [UR42], desc[UR38] ;  /* 0x000026182a0075b4 */ /* 0x0009e40008211000 */
[----:B------:R-:W-:Y:S01]  /*2100*/  UISETP.NE.AND UP0, UPT, UR30, UR31, UPT ;  /* 0x0000001f1e00728c */ /* 0x000fe2000bf05270 */
[----:B------:R4:W-:Y:S01]  /*2110*/  UTMALDG.3D.2CTA [UR16], [UR40], desc[UR38] ;  /* 0x00002610280075b4 */ /* 0x0009e20008211000 */
[----:B------:R4:W-:Y:S07]  /*2120*/  UTMALDG.3D.2CTA [UR8], [UR40], desc[UR38] ;  /* 0x00002608280075b4 */ /* 0x0009ee0008211000 */
[----:B----4-:R-:W-:Y:S05]  /*2130*/  BRA.U UP0, `(.L_x_38) ;  /* 0xfffffffd00207547 */ /* 0x010fea000b83ffff */
.L_x_32:
[C---:B-1----:R-:W-:Y:S01]  /*2140*/  LEA R2, R16.reuse, UR7, 0x3 ;  /* 0x0000000710027c11 */ /* 0x042fe2000f8e18ff */
[----:B------:R-:W-:Y:S01]  /*2150*/  NOP ;  /* 0x0000000000007918 */ /* 0x000fe20000000000 */
[----:B--2---:R-:W-:Y:S02]  /*2160*/  SHF.L.U32 R3, R13, 0x1f, RZ ;  /* 0x0000001f0d037819 */ /* 0x004fe400000006ff */
[----:B------:R-:W-:Y:S02]  /*2170*/  LEA R4, R16, UR7, 0x4 ;  /* 0x0000000710047c11 */ /* 0x000fe4000f8e20ff */
[----:B------:R-:W1:Y:S02]  /*2180*/  SYNCS.PHASECHK.TRANS64.TRYWAIT P0, [R2+URZ+0x90], R3 ;  /* 0x00009003020075a7 */ /* 0x000e6400080011ff */
[----:B-1----:R-:W-:Y:S05]  /*2190*/  @!P0 BRA `(.L_x_39) ;  /* 0x0000008c00548947 */ /* 0x002fea0003800000 */
.L_x_188:
[----:B------:R-:W2:Y:S01]  /*21a0*/  LDS.128 R4, [R4+0x120] ;  /* 0x0001200004047984 */ /* 0x000ea20000000c00 */
[----:B------:R-:W-:Y:S01]  /*21b0*/  ISETP.GE.AND P0, PT, R26, 0x1, PT ;  /* 0x000000011a00780c */ /* 0x000fe20003f06270 */
[----:B-1----:R-:W-:Y:S01]  /*21c0*/  VIADD R2, R2, 0xa0 ;  /* 0x000000a002027836 */ /* 0x002fe20000000000 */
[----:B------:R-:W-:Y:S01]  /*21d0*/  @!PT LDS RZ, [RZ] ;  /* 0x00000000fffff984 */ /* 0x000fe20000000800 */
[----:B------:R-:W-:Y:S01]  /*21e0*/  @!PT LDS RZ, [RZ] ;  /* 0x00000000fffff984 */ /* 0x000fe20000000800 */
[----:B------:R-:W-:Y:S01]  /*21f0*/  @!PT LDS RZ, [RZ] ;  /* 0x00000000fffff984 */ /* 0x000fe20000000800 */
[----:B------:R-:W-:Y:S01]  /*2200*/  @!PT LDS RZ, [RZ] ;  /* 0x00000000fffff984 */ /* 0x000fe20000000800 */
[----:B------:R1:W-:Y:S06]  /*2210*/  MEMBAR.ALL.CTA ;  /* 0x0000000000007992 */ /* 0x0003ec0000008000 */
[----:B-1----:R-:W1:Y:S01]  /*2220*/  FENCE.VIEW.ASYNC.S ;  /* 0x00000000000073c6 */ /* 0x002e620000000000 */
[----:B------:R-:W-:-:S04]  /*2230*/  PRMT R2, RZ, 0x654, R2 ;  /* 0x00000654ff027816 */ /* 0x000fc80000000002 */
[----:B-1----:R1:W-:Y:S01]  /*2240*/  SYNCS.ARRIVE.TRANS64.RED.A1T0 RZ, [R2+URZ], RZ ;  /* 0x000000ff02ff79a7 */ /* 0x0023e200081004ff */
[----:B--2---:R-:W-:-:S13]  /*2250*/  LOP3.LUT P2, RZ, R6, 0x1, RZ, 0xc0, !PT ;  /* 0x0000000106ff7812 */ /* 0x004fda000784c0ff */
[----:B------:R-:W-:Y:S01]  /*2260*/  @P2 SHF.R.U32.HI R3, RZ, 0x10, R5 ;  /* 0x00000010ff032819 */ /* 0x000fe20000011605 */
[----:B------:R-:W-:Y:S01]  /*2270*/  VOTEU.ANY UP0, P2 ;  /* 0x0000000000ff7886 */ /* 0x000fe20001000100 */
[----:B------:R-:W-:Y:S02]  /*2280*/  @P2 MOV R10, R4 ;  /* 0x00000004000a2202 */ /* 0x000fe40000000f00 */
[----:B------:R-:W-:Y:S02]  /*2290*/  @P2 R2UR.BROADCAST UR8, R3 ;  /* 0x00000000030822ca */ /* 0x000fe400008e0000 */
[----:B------:R-:W-:-:S11]  /*22a0*/  @P2 LOP3.LUT R9, R5, 0xffff, RZ, 0xc0, !PT ;  /* 0x0000ffff05092812 */ /* 0x000fd600078ec0ff */
[----:B------:R-:W-:Y:S01]  /*22b0*/  @UP0 UMOV UR36, UR8 ;  /* 0x0000000800240c82 */ /* 0x000fe20008000000 */
[----:B-1----:R-:W-:Y:S05]  /*22c0*/  @!P0 BRA `(.L_x_40) ;  /* 0x0000000000b88947 */ /* 0x002fea0003800000 */
[----:B------:R-:W3:Y:S01]  /*22d0*/  LDC.64 R4, c[0x0][0xb18] ;  /* 0x0002c600ff047b82 */ /* 0x000ee20000000a00 */
[----:B------:R-:W-:-:S07]  /*22e0*/  ISETP.NE.AND P3, PT, R26, 0x1, PT ;  /* 0x000000011a00780c */ /* 0x000fce0003f65270 */
[----:B------:R-:W1:Y:S08]  /*22f0*/  LDC.64 R6, c[0x0][0xb10] ;  /* 0x0002c400ff067b82 */ /* 0x000e700000000a00 */
[----:B------:R-:W2:Y:S08]  /*2300*/  LDC R14, c[0x0][0xb20] ;  /* 0x0002c800ff0e7b82 */ /* 0x000eb00000000800 */
[----:B------:R-:W4:Y:S01]  /*2310*/  LDC R15, c[0x0][0xb0c] ;  /* 0x0002c300ff0f7b82 */ /* 0x000f220000000800 */
[----:B---3--:R-:W-:Y:S01]  /*2320*/  IMAD.HI.U32 R21, R0, R5, RZ ;  /* 0x0000000500157227 */ /* 0x008fe200078e00ff */
[----:B------:R-:W-:-:S03]  /*2330*/  ISETP.NE.AND P0, PT, R4, 0x1, PT ;  /* 0x000000010400780c */ /* 0x000fc60003f05270 */
[----:B------:R-:W-:-:S03]  /*2340*/  IMAD.HI.U32 R5, R9, R5, RZ ;  /* 0x0000000509057227 */ /* 0x000fc600078e00ff */
[----:B------:R-:W3:Y:S01]  /*2350*/  LDC.64 R2, c[0x0][0xb28] ;  /* 0x0002ca00ff027b82 */ /* 0x000ee20000000a00 */
[----:B-1----:R-:W-:-:S04]  /*2360*/  IMAD.HI.U32 R22, R8, R6, RZ ;  /* 0x0000000608167227 */ /* 0x002fc800078e00ff */
[----:B------:R-:W-:Y:S01]  /*2370*/  IMAD.HI.U32 R23, R10, R6, RZ ;  /* 0x000000060a177227 */ /* 0x000fe200078e00ff */
[----:B------:R-:W-:Y:S02]  /*2380*/  SHF.R.U32.HI R22, RZ, R7, R22 ;  /* 0x00000007ff167219 */ /* 0x000fe40000011616 */
[-C--:B--2---:R-:W-:Y:S02]  /*2390*/  SHF.R.U32.HI R21, RZ, R14.reuse, R21 ;  /* 0x0000000eff157219 */ /* 0x084fe40000011615 */
[----:B------:R-:W-:Y:S02]  /*23a0*/  SHF.R.U32.HI R5, RZ, R14, R5 ;  /* 0x0000000eff057219 */ /* 0x000fe40000011605 */
[----:B------:R-:W-:Y:S02]  /*23b0*/  SEL R21, R0, R21, !P0 ;  /* 0x0000001500157207 */ /* 0x000fe40004000000 */
[----:B------:R-:W-:Y:S02]  /*23c0*/  SHF.R.U32.HI R23, RZ, R7, R23 ;  /* 0x00000007ff177219 */ /* 0x000fe40000011617 */
[----:B----4-:R-:W-:-:S02]  /*23d0*/  ISETP.NE.AND P1, PT, R15, 0x1, PT ;  /* 0x000000010f00780c */ /* 0x010fc40003f25270 */
[----:B------:R-:W-:Y:S02]  /*23e0*/  SEL R5, R9, R5, !P0 ;  /* 0x0000000509057207 */ /* 0x000fe40004000000 */
[----:B------:R-:W-:Y:S02]  /*23f0*/  SEL R22, R8, R22, !P1 ;  /* 0x0000001608167207 */ /* 0x000fe40004800000 */
[----:B------:R-:W-:Y:S01]  /*2400*/  SEL R23, R10, R23, !P1 ;  /* 0x000000170a177207 */ /* 0x000fe20004800000 */
[----:B---3--:R-:W-:-:S04]  /*2410*/  IMAD.HI.U32 R20, R21, R2, RZ ;  /* 0x0000000215147227 */ /* 0x008fc800078e00ff */
        /* <DEDUP_REMOVED lines=10> */
[----:B------:R-:W-:-:S04]  /*24c0*/  @!P0 IMAD.HI.U32 R7, R23, R2, RZ ;  /* 0x0000000217078227 */ /* 0x000fc800078e00ff */
[----:B------:R-:W-:Y:S01]  /*24d0*/  IMAD.MOV R2, RZ, RZ, -R6 ;  /* 0x000000ffff027224 */ /* 0x000fe200078e0a06 */
[----:B------:R-:W-:Y:S02]  /*24e0*/  @!P0 SHF.R.U32.HI R3, RZ, R3, R7 ;  /* 0x00000003ff038219 */ /* 0x000fe40000011607 */
[----:B------:R-:W-:Y:S01]  /*24f0*/  IADD3 R7, PT, PT, -R5, RZ, RZ ;  /* 0x000000ff05077210 */ /* 0x000fe20007ffe1ff */
[----:B------:R-:W-:Y:S01]  /*2500*/  IMAD R2, R26, R2, R5 ;  /* 0x000000021a027224 */ /* 0x000fe200078e0205 */
        /* <DEDUP_REMOVED lines=10> */
.L_x_40:
[----:B------:R-:W1:Y:S02]  /*25b0*/  LDCU UR8, c[0x0][0xb30] ;  /* 0x00016600ff0877ac */ /* 0x000e640008000800 */
[----:B-1----:R-:W-:-:S09]  /*25c0*/  UISETP.NE.AND UP0, UPT, UR8, 0x1, UPT ;  /* 0x000000010800788c */ /* 0x002fd2000bf05270 */
[----:B------:R-:W-:Y:S05]  /*25d0*/  BRA.U UP0, `(.L_x_41) ;  /* 0x0000000100407547 */ /* 0x000fea000b800000 */
[----:B------:R-:W1:Y:S08]  /*25e0*/  LDC.64 R4, c[0x0][0xb10] ;  /* 0x0002c400ff047b82 */ /* 0x000e700000000a00 */
[----:B------:R-:W2:Y:S08]  /*25f0*/  LDC.64 R2, c[0x0][0xb18] ;  /* 0x0002c600ff027b82 */ /* 0x000eb00000000a00 */
[----:B------:R-:W4:Y:S08]  /*2600*/  LDC R6, c[0x0][0xb20] ;  /* 0x0002c800ff067b82 */ /* 0x000f300000000800 */
[----:B------:R-:W3:Y:S01]  /*2610*/  LDC R7, c[0x0][0xb0c] ;  /* 0x0002c300ff077b82 */ /* 0x000ee20000000800 */
[----:B-1----:R-:W-:-:S05]  /*2620*/  IMAD.HI.U32 R4, R10, R4, RZ ;  /* 0x000000040a047227 */ /* 0x002fca00078e00ff */
[----:B------:R-:W-:Y:S01]  /*2630*/  SHF.R.U32.HI R4, RZ, R5, R4 ;  /* 0x00000005ff047219 */ /* 0x000fe20000011604 */
[----:B--2---:R-:W-:Y:S01]  /*2640*/  IMAD.HI.U32 R3, R9, R3, RZ ;  /* 0x0000000309037227 */ /* 0x004fe200078e00ff */
[----:B------:R-:W-:-:S04]  /*2650*/  ISETP.NE.AND P0, PT, R2, 0x1, PT ;  /* 0x000000010200780c */ /* 0x000fc80003f05270 */
[----:B----4-:R-:W-:-:S04]  /*2660*/  SHF.R.U32.HI R3, RZ, R6, R3 ;  /* 0x00000006ff037219 */ /* 0x010fc80000011603 */
[----:B------:R-:W-:Y:S02]  /*2670*/  SEL R3, R9, R3, !P0 ;  /* 0x0000000309037207 */ /* 0x000fe40004000000 */
[----:B---3--:R-:W-:-:S04]  /*2680*/  ISETP.NE.AND P1, PT, R7, 0x1, PT ;  /* 0x000000010700780c */ /* 0x008fc80003f25270 */
[----:B------:R-:W-:-:S05]  /*2690*/  SEL R4, R10, R4, !P1 ;  /* 0x000000040a047207 */ /* 0x000fca0004800000 */
[----:B------:R-:W-:Y:S02]  /*26a0*/  IMAD.IADD R5, R3, 0x1, -R4 ;  /* 0x0000000103057824 */ /* 0x000fe400078e0a04 */
[----:B------:R-:W-:Y:S02]  /*26b0*/  IMAD.IADD R3, R4, 0x1, -R3 ;  /* 0x0000000104037824 */ /* 0x000fe400078e0a03 */
[----:B------:R-:W-:Y:S02]  /*26c0*/  IMAD R10, R5, R7, R10 ;  /* 0x00000007050a7224 */ /* 0x000fe400078e020a */
[----:B------:R-:W-:-:S07]  /*26d0*/  IMAD R9, R3, R2, R9 ;  /* 0x0000000203097224 */ /* 0x000fce00078e0209 */
.L_x_41:
[----:B------:R-:W-:Y:S01]  /*26e0*/  VIADD R16, R16, 0x1 ;  /* 0x0000000110107836 */ /* 0x000fe20000000000 */
[----:B------:R-:W-:Y:S01]  /*26f0*/  PLOP3.LUT P1, PT, PT, PT, PT, 0x80, 0x8 ;  /* 0x000000000008781c */ /* 0x000fe20003f2f070 */
[----:B------:R-:W-:Y:S02]  /*2700*/  IMAD.IADD R14, R10, 0x1, R63 ;  /* 0x000000010a0e7824 */ /* 0x000fe400078e023f */
[----:B------:R-:W-:Y:S01]  /*2710*/  IMAD.IADD R15, R9, 0x1, R62 ;  /* 0x00000001090f7824 */ /* 0x000fe200078e023e */
[----:B------:R-:W-:-:S04]  /*2720*/  ISETP.NE.AND P0, PT, R16, 0x2, PT ;  /* 0x000000021000780c */ /* 0x000fc80003f05270 */
[----:B------:R-:W-:Y:S02]  /*2730*/  SEL R2, RZ, 0x1, P0 ;  /* 0x00000001ff027807 */ /* 0x000fe40000000000 */
[----:B------:R-:W-:Y:S02]  /*2740*/  SEL R16, R16, RZ, P0 ;  /* 0x000000ff10107207 */ /* 0x000fe40000000000 */
[----:B------:R-:W-:Y:S01]  /*2750*/  LOP3.LUT R13, R13, R2, RZ, 0x3c, !PT ;  /* 0x000000020d0d7212 */ /* 0x000fe200078e3cff */
[----:B------:R-:W-:Y:S06]  /*2760*/  @P2 BRA `(.L_x_42) ;  /* 0xfffffff000002947 */ /* 0x000fec000383ffff */
[----:B------:R-:W-:Y:S01]  /*2770*/  UIADD3 UR7, UPT, UPT, UR7, 0x20, URZ ;  /* 0x0000002007077890 */ /* 0x000fe2000fffe0ff */
[----:B------:R-:W-:-:S03]  /*2780*/  SHF.L.U32 R2, R17, 0x1f, RZ ;  /* 0x0000001f11027819 */ /* 0x000fc600000006ff */
[----:B------:R-:W-:-:S09]  /*2790*/  ULEA UR4, UR23, UR7, 0x3 ;  /* 0x0000000717047291 */ /* 0x000fd2000f8e18ff */
[----:B------:R-:W1:Y:S02]  /*27a0*/  SYNCS.PHASECHK.TRANS64.TRYWAIT P0, [UR4], R2 ;  /* 0x00000002ff0075a7 */ /* 0x000e640008001104 */
[----:B-1----:R-:W-:Y:S05]  /*27b0*/  @!P0 BRA `(.L_x_43) ;  /* 0x0000008400e08947 */ /* 0x002fea0003800000 */
.L_x_190:
[----:B------:R-:W-:-:S04]  /*27c0*/  UIADD3 UR5, UPT, UPT, UR23, 0x1, URZ ;  /* 0x0000000117057890 */ /* 0x000fc8000fffe0ff */
[----:B------:R-:W-:-:S04]  /*27d0*/  UISETP.NE.AND UP0, UPT, UR5, 0x4, UPT ;  /* 0x000000040500788c */ /* 0x000fc8000bf05270 */
[----:B------:R-:W-:Y:S02]  /*27e0*/  USEL UR6, URZ, 0x1, UP0 ;  /* 0x00000001ff067887 */ /* 0x000fe40008000000 */
[----:B------:R-:W-:-:S04]  /*27f0*/  USEL UR5, UR5, URZ, UP0 ;  /* 0x000000ff05057287 */ /* 0x000fc80008000000 */
[----:B------:R-:W-:Y:S01]  /*2800*/  ULEA UR4, UR5, UR7, 0x3 ;  /* 0x0000000705047291 */ /* 0x000fe2000f8e18ff */
[----:B-1----:R-:W-:-:S04]  /*2810*/  LOP3.LUT R2, R17, UR6, RZ, 0x3c, !PT ;  /* 0x0000000611027c12 */ /* 0x002fc8000f8e3cff */
[----:B------:R-:W-:-:S04]  /*2820*/  SHF.L.U32 R3, R2, 0x1f, RZ ;  /* 0x0000001f02037819 */ /* 0x000fc800000006ff */
[----:B------:R-:W1:Y:S02]  /*2830*/  SYNCS.PHASECHK.TRANS64.TRYWAIT P0, [UR4], R3 ;  /* 0x00000003ff0075a7 */ /* 0x000e640008001104 */
[----:B-1----:R-:W-:Y:S05]  /*2840*/  @!P0 BRA `(.L_x_44) ;  /* 0x0000008400d48947 */ /* 0x002fea0003800000 */
.L_x_192:
[----:B------:R-:W-:-:S04]  /*2850*/  UIADD3 UR5, UPT, UPT, UR5, 0x1, URZ ;  /* 0x0000000105057890 */ /* 0x000fc8000fffe0ff */
[----:B------:R-:W-:-:S04]  /*2860*/  UISETP.NE.AND UP0, UPT, UR5, 0x4, UPT ;  /* 0x000000040500788c */ /* 0x000fc8000bf05270 */
[----:B------:R-:W-:Y:S02]  /*2870*/  USEL UR6, URZ, 0x1, UP0 ;  /* 0x00000001ff067887 */ /* 0x000fe40008000000 */
[----:B------:R-:W-:-:S04]  /*2880*/  USEL UR5, UR5, URZ, UP0 ;  /* 0x000000ff05057287 */ /* 0x000fc80008000000 */
[----:B------:R-:W-:Y:S01]  /*2890*/  ULEA UR4, UR5, UR7, 0x3 ;  /* 0x0000000705047291 */ /* 0x000fe2000f8e18ff */
[----:B------:R-:W-:-:S04]  /*28a0*/  LOP3.LUT R2, R2, UR6, RZ, 0x3c, !PT ;  /* 0x0000000602027c12 */ /* 0x000fc8000f8e3cff */
[----:B-1----:R-:W-:-:S04]  /*28b0*/  SHF.L.U32 R3, R2, 0x1f, RZ ;  /* 0x0000001f02037819 */ /* 0x002fc800000006ff */
[----:B------:R-:W1:Y:S02]  /*28c0*/  SYNCS.PHASECHK.TRANS64.TRYWAIT P0, [UR4], R3 ;  /* 0x00000003ff0075a7 */ /* 0x000e640008001104 */
[----:B-1----:R-:W-:Y:S05]  /*28d0*/  @!P0 BRA `(.L_x_45) ;  /* 0x0000008400c88947 */ /* 0x002fea0003800000 */
.L_x_194:
[----:B------:R-:W-:-:S04]  /*28e0*/  UIADD3 UR5, UPT, UPT, UR5, 0x1, URZ ;  /* 0x0000000105057890 */ /* 0x000fc8000fffe0ff */
[----:B------:R-:W-:-:S04]  /*28f0*/  UISETP.NE.AND UP0, UPT, UR5, 0x4, UPT ;  /* 0x000000040500788c */ /* 0x000fc8000bf05270 */
[----:B------:R-:W-:Y:S02]  /*2900*/  USEL UR4, URZ, 0x1, UP0 ;  /* 0x00000001ff047887 */ /* 0x000fe40008000000 */
[----:B------:R-:W-:-:S04]  /*2910*/  USEL UR5, UR5, URZ, UP0 ;  /* 0x000000ff05057287 */ /* 0x000fc80008000000 */
[----:B------:R-:W-:Y:S01]  /*2920*/  ULEA UR5, UR5, UR7, 0x3 ;  /* 0x0000000705057291 */ /* 0x000fe2000f8e18ff */
[----:B------:R-:W-:-:S04]  /*2930*/  LOP3.LUT R2, R2, UR4, RZ, 0x3c, !PT ;  /* 0x0000000402027c12 */ /* 0x000fc8000f8e3cff */
[----:B------:R-:W-:Y:S01]  /*2940*/  SHF.L.U32 R2, R2, 0x1f, RZ ;  /* 0x0000001f02027819 */ /* 0x000fe200000006ff */
[----:B-1-3--:R-:W-:-:S07]  /*2950*/  IMAD.U32 R0, RZ, RZ, UR5 ;  /* 0x00000005ff007e24 */ /* 0x00afce000f8e00ff */
.L_x_46:
[----:B-1----:R1:W2:Y:S02]  /*2960*/  SYNCS.PHASECHK.TRANS64.TRYWAIT P0, [R0+URZ], R2 ;  /* 0x00000002000075a7 */ /* 0x0022a400080011ff */
[----:B--2---:R-:W-:Y:S05]  /*2970*/  @!P0 NANOSLEEP.SYNCS 0x989680 ;  /* 0x009896800000895d */ /* 0x004fea0003900000 */
[----:B------:R-:W2:Y:S02]  /*2980*/  @!P0 SYNCS.PHASECHK.TRANS64 P0, [R0+URZ], R2 ;  /* 0x00000002000085a7 */ /* 0x000ea400080010ff */
[----:B--2---:R-:W-:Y:S05]  /*2990*/  @P0 EXIT ;  /* 0x000000000000094d */ /* 0x004fea0003800000 */
[----:B------:R-:W-:Y:S05]  /*29a0*/  BRA `(.L_x_46) ;  /* 0xfffffffc00ec7947 */ /* 0x000fea000383ffff */
.L_x_22:
[----:B------:R-:W-:-:S04]  /*29b0*/  UISETP.NE.AND UP1, UPT, UR37, URZ, UPT ;  /* 0x000000ff2500728c */ /* 0x000fc8000bf25270 */
[----:B------:R-:W-:-:S09]  /*29c0*/  UISETP.NE.OR UP1, UPT, UR10, 0x1, UP1 ;  /* 0x000000010a00788c */ /* 0x000fd20008f25670 */
[----:B------:R-:W-:Y:S05]  /*29d0*/  BRA.U UP1, `(.L_x_47) ;  /* 0x00000005014c7547 */ /* 0x000fea000b800000 */
[----:B------:R-:W-:Y:S01]  /*29e0*/  HFMA2 R11, -RZ, RZ, 0, 0 ;  /* 0x00000000ff0b7431 */ /* 0x000fe200000001ff */
[----:B------:R-:W-:Y:S01]  /*29f0*/  ISETP.GE.U32.AND P2, PT, R10, 0x2, PT ;  /* 0x000000020a00780c */ /* 0x000fe20003f46070 */
[----:B------:R-:W-:Y:S01]  /*2a00*/  IMAD.MOV.U32 R12, RZ, RZ, 0x1 ;  /* 0x00000001ff0c7424 */ /* 0x000fe200078e00ff */
[----:B------:R-:W-:Y:S01]  /*2a10*/  CS2R R8, SRZ ;  /* 0x0000000000087805 */ /* 0x000fe2000001ff00 */
[----:B------:R-:W-:Y:S01]  /*2a20*/  IMAD.MOV.U32 R3, RZ, RZ, RZ ;  /* 0x000000ffff037224 */ /* 0x000fe200078e00ff */
[----:B------:R-:W-:Y:S01]  /*2a30*/  UMOV UR4, 0x400 ;  /* 0x0000040000047882 */ /* 0x000fe20000000000 */
[----:B------:R-:W-:Y:S01]  /*2a40*/  UMOV UR6, URZ ;  /* 0x000000ff00067c82 */ /* 0x000fe20008000000 */
[----:B------:R-:W-:-:S12]  /*2a50*/  ULEA UR37, UR37, UR4, 0x18 ;  /* 0x0000000425257291 */ /* 0x000fd8000f8ec0ff */
.L_x_51:
[----:B------:R-:W-:Y:S02]  /*2a60*/  LEA R0, R3, UR37, 0x3 ;  /* 0x0000002503007c11 */ /* 0x000fe4000f8e18ff */
[----:B------:R-:W-:-:S03]  /*2a70*/  SHF.L.U32 R4, R8, 0x1f, RZ ;  /* 0x0000001f08047819 */ /* 0x000fc600000006ff */
[----:B------:R-:W-:Y:S01]  /*2a80*/  VIADD R5, R0, 0x100 ;  /* 0x0000010000057836 */ /* 0x000fe20000000000 */
[----:B------:R-:W1:Y:S02]  /*2a90*/  SYNCS.PHASECHK.TRANS64.TRYWAIT P0, [R0+URZ+0xf0], R4 ;  /* 0x0000f004000075a7 */ /* 0x000e6400080011ff */
[----:B-1----:R-:W-:Y:S05]  /*2aa0*/  @!P0 BRA `(.L_x_48) ;  /* 0x00000084006c8947 */ /* 0x002fea0003800000 */
.L_x_195:
[----:B------:R-:W-:Y:S01]  /*2ab0*/  ULEA UR5, UR6, UR37, 0x3 ;  /* 0x0000002506057291 */ /* 0x000fe2000f8e18ff */
[----:B-1----:R-:W-:Y:S01]  /*2ac0*/  PRMT R0, RZ, 0x654, R5 ;  /* 0x00000654ff007816 */ /* 0x002fe20000000005 */
[----:B------:R-:W-:Y:S01]  /*2ad0*/  @!P2 IMAD.MOV.U32 R4, RZ, RZ, 0x10 ;  /* 0x00000010ff04a424 */ /* 0x000fe200078e00ff */
[----:B------:R-:W-:Y:S01]  /*2ae0*/  SHF.L.U32 R5, R12, 0x1f, RZ ;  /* 0x0000001f0c057819 */ /* 0x000fe200000006ff */
[----:B------:R-:W-:Y:S01]  /*2af0*/  UIADD3 UR4, UPT, UPT, UR5, 0x90, URZ ;  /* 0x0000009005047890 */ /* 0x000fe2000fffe0ff */
[----:B------:R1:W-:Y:S05]  /*2b00*/  SYNCS.ARRIVE.TRANS64.RED.A1T0 RZ, [R0+URZ], RZ ;  /* 0x000000ff00ff79a7 */ /* 0x0003ea00081004ff */
[----:B------:R-:W-:Y:S01]  /*2b10*/  IMAD.U32 R6, RZ, RZ, UR4 ;  /* 0x00000004ff067e24 */ /* 0x000fe2000f8e00ff */
[----:B------:R-:W2:Y:S04]  /*2b20*/  SYNCS.PHASECHK.TRANS64.TRYWAIT P0, [UR5+0xa0], R5 ;  /* 0x0000a005ff0075a7 */ /* 0x000ea80008001105 */
[----:B------:R-:W-:Y:S01]  /*2b30*/  PRMT R6, R10, 0x654, R6 ;  /* 0x000006540a067816 */ /* 0x000fe20000000006 */
[----:B-12---:R-:W-:Y:S06]  /*2b40*/  @!P0 BRA `(.L_x_49) ;  /* 0x0000008400588947 */ /* 0x006fec0003800000 */
.L_x_197:
[----:B------:R-:W-:Y:S01]  /*2b50*/  ULEA UR4, UR6, UR37, 0x4 ;  /* 0x0000002506047291 */ /* 0x000fe2000f8e20ff */
[----:B------:R-:W-:Y:S01]  /*2b60*/  SEL R2, R6, R2, !P2 ;  /* 0x0000000206027207 */ /* 0x000fe20005000000 */
[----:B------:R-:W-:Y:S01]  /*2b70*/  UIADD3 UR5, UPT, UPT, UR5, 0x90, URZ ;  /* 0x0000009005057890 */ /* 0x000fe2000fffe0ff */
[----:B-1----:R-:W-:Y:S01]  /*2b80*/  LEA R0, R11, UR37, 0x3 ;  /* 0x000000250b007c11 */ /* 0x002fe2000f8e18ff */
[----:B------:R-:W-:Y:S01]  /*2b90*/  UIADD3 UR4, UPT, UPT, UR4, 0x120, URZ ;  /* 0x0000012004047890 */ /* 0x000fe2000fffe0ff */
[----:B------:R1:W-:Y:S01]  /*2ba0*/  @!P2 SYNCS.ARRIVE.TRANS64.RED RZ, [R2+URZ], R4 ;  /* 0x0000000402ffa9a7 */ /* 0x0003e200080004ff */
[----:B------:R-:W-:Y:S01]  /*2bb0*/  UIADD3 UR6, UPT, UPT, UR6, 0x1, URZ ;  /* 0x0000000106067890 */ /* 0x000fe2000fffe0ff */
[----:B------:R-:W-:-:S03]  /*2bc0*/  VIADD R3, R3, 0x1 ;  /* 0x0000000103037836 */ /* 0x000fc60000000000 */
[----:B------:R-:W-:Y:S02]  /*2bd0*/  UISETP.NE.AND UP0, UPT, UR6, 0x2, UPT ;  /* 0x000000020600788c */ /* 0x000fe4000bf05270 */
[----:B------:R-:W-:Y:S01]  /*2be0*/  ISETP.NE.AND P0, PT, R3, 0x2, PT ;  /* 0x000000020300780c */ /* 0x000fe20003f05270 */
[----:B------:R-:W-:Y:S06]  /*2bf0*/  UGETNEXTWORKID.BROADCAST [UR4], [UR5] ;  /* 0x00000000040073ca */ /* 0x000fec0008000100 */
[----:B------:R-:W-:Y:S02]  /*2c00*/  USEL UR4, URZ, 0x1, UP0 ;  /* 0x00000001ff047887 */ /* 0x000fe40008000000 */
[----:B------:R-:W-:-:S04]  /*2c10*/  USEL UR6, UR6, URZ, UP0 ;  /* 0x000000ff06067287 */ /* 0x000fc80008000000 */
[----:B------:R-:W-:Y:S02]  /*2c20*/  LOP3.LUT R12, R12, UR4, RZ, 0x3c, !PT ;  /* 0x000000040c0c7c12 */ /* 0x000fe4000f8e3cff */
[----:B-1----:R-:W-:-:S04]  /*2c30*/  SHF.L.U32 R4, R9, 0x1f, RZ ;  /* 0x0000001f09047819 */ /* 0x002fc800000006ff */
[----:B------:R-:W1:Y:S02]  /*2c40*/  SYNCS.PHASECHK.TRANS64.TRYWAIT P1, [R0+URZ+0x90], R4 ;  /* 0x00009004000075a7 */ /* 0x000e6400080211ff */
[----:B-1----:R-:W-:Y:S05]  /*2c50*/  @!P1 BRA `(.L_x_50) ;  /* 0x00000084002c9947 */ /* 0x002fea0003800000 */
.L_x_198:
[----:B-1----:R-:W-:Y:S01]  /*2c60*/  LEA R4, R11, UR37, 0x4 ;  /* 0x000000250b047c11 */ /* 0x002fe2000f8e20ff */
[----:B------:R-:W-:Y:S01]  /*2c70*/  VIADD R0, R0, 0xa0 ;  /* 0x000000a000007836 */ /* 0x000fe20000000000 */
[----:B------:R-:W-:Y:S01]  /*2c80*/  SEL R3, R3, RZ, P0 ;  /* 0x000000ff03037207 */ /* 0x000fe20000000000 */
[----:B------:R-:W-:-:S03]  /*2c90*/  VIADD R11, R11, 0x1 ;  /* 0x000000010b0b7836 */ /* 0x000fc60000000000 */
[----:B------:R-:W1:Y:S01]  /*2ca0*/  LDS.128 R4, [R4+0x120] ;  /* 0x0001200004047984 */ /* 0x000e620000000c00 */
[----:B------:R-:W-:Y:S02]  /*2cb0*/  PRMT R0, RZ, 0x654, R0 ;  /* 0x00000654ff007816 */ /* 0x000fe40000000000 */
[C---:B------:R-:W-:Y:S01]  /*2cc0*/  ISETP.NE.AND P1, PT, R11.reuse, 0x2, PT ;  /* 0x000000020b00780c */ /* 0x040fe20003f25270 */
[----:B------:R-:W-:Y:S01]  /*2cd0*/  @!PT LDS RZ, [RZ] ;  /* 0x00000000fffff984 */ /* 0x000fe20000000800 */
[----:B------:R-:W-:Y:S01]  /*2ce0*/  @!PT LDS RZ, [RZ] ;  /* 0x00000000fffff984 */ /* 0x000fe20000000800 */
[----:B------:R-:W-:Y:S01]  /*2cf0*/  @!PT LDS RZ, [RZ] ;  /* 0x00000000fffff984 */ /* 0x000fe20000000800 */
[----:B------:R-:W-:Y:S01]  /*2d00*/  @!PT LDS RZ, [RZ] ;  /* 0x00000000fffff984 */ /* 0x000fe20000000800 */
[----:B------:R2:W-:Y:S06]  /*2d10*/  MEMBAR.ALL.CTA ;  /* 0x0000000000007992 */ /* 0x0005ec0000008000 */
[----:B--2---:R-:W2:Y:S01]  /*2d20*/  FENCE.VIEW.ASYNC.S ;  /* 0x00000000000073c6 */ /* 0x004ea20000000000 */
[----:B------:R-:W-:Y:S01]  /*2d30*/  SEL R11, R11, RZ, P1 ;  /* 0x000000ff0b0b7207 */ /* 0x000fe20000800000 */
[----:B--2---:R2:W-:Y:S01]  /*2d40*/  SYNCS.ARRIVE.TRANS64.RED.A1T0 RZ, [R0+URZ], RZ ;  /* 0x000000ff00ff79a7 */ /* 0x0045e200081004ff */
[----:B-1----:R-:W-:-:S02]  /*2d50*/  LOP3.LUT P3, RZ, R6, 0x1, RZ, 0xc0, !PT ;  /* 0x0000000106ff7812 */ /* 0x002fc4000786c0ff */
[----:B------:R-:W-:-:S04]  /*2d60*/  SEL R4, RZ, 0x1, P1 ;  /* 0x00000001ff047807 */ /* 0x000fc80000800000 */
[----:B------:R-:W-:Y:S02]  /*2d70*/  LOP3.LUT R9, R9, R4, RZ, 0x3c, !PT ;  /* 0x0000000409097212 */ /* 0x000fe400078e3cff */
[----:B--2---:R-:W-:-:S04]  /*2d80*/  SEL R0, RZ, 0x1, P0 ;  /* 0x00000001ff007807 */ /* 0x004fc80000000000 */
[----:B------:R-:W-:Y:S01]  /*2d90*/  LOP3.LUT R8, R8, R0, RZ, 0x3c, !PT ;  /* 0x0000000008087212 */ /* 0x000fe200078e3cff */
[----:B------:R-:W-:Y:S06]  /*2da0*/  @P3 BRA `(.L_x_51) ;  /* 0xfffffffc002c3947 */ /* 0x000fec000383ffff */
[----:B------:R-:W-:Y:S01]  /*2db0*/  ULEA UR5, UR6, UR37, 0x3 ;  /* 0x0000002506057291 */ /* 0x000fe2000f8e18ff */
[----:B------:R-:W-:-:S08]  /*2dc0*/  SHF.L.U32 R2, R12, 0x1f, RZ ;  /* 0x0000001f0c027819 */ /* 0x000fd000000006ff */
[----:B------:R-:W1:Y:S02]  /*2dd0*/  SYNCS.PHASECHK.TRANS64 P0, [UR5+0xa0], R2 ;  /* 0x0000a002ff0075a7 */ /* 0x000e640008001005 */
[----:B-1----:R-:W-:Y:S05]  /*2de0*/  @P0 BRA `(.L_x_52) ;  /* 0x0000000000080947 */ /* 0x002fea0003800000 */
[----:B------:R-:W1:Y:S02]  /*2df0*/  SYNCS.PHASECHK.TRANS64.TRYWAIT P0, [UR5+0xa0], R2 ;  /* 0x0000a002ff0075a7 */ /* 0x000e640008001105 */
[----:B-1----:R-:W-:Y:S05]  /*2e00*/  @!P0 BRA `(.L_x_53) ;  /* 0x0000008000d48947 */ /* 0x002fea0003800000 */
.L_x_52:
[----:B------:R-:W-:-:S04]  /*2e10*/  UIADD3 UR4, UPT, UPT, UR6, 0x1, URZ ;  /* 0x0000000106047890 */ /* 0x000fc8000fffe0ff */
[----:B------:R-:W-:-:S04]  /*2e20*/  UISETP.NE.AND UP0, UPT, UR4, 0x2, UPT ;  /* 0x000000020400788c */ /* 0x000fc8000bf05270 */
[----:B------:R-:W-:Y:S02]  /*2e30*/  USEL UR7, URZ, 0x1, UP0 ;  /* 0x00000001ff077887 */ /* 0x000fe40008000000 */
[----:B------:R-:W-:-:S04]  /*2e40*/  USEL UR4, UR4, URZ, UP0 ;  /* 0x000000ff04047287 */ /* 0x000fc80008000000 */
[----:B------:R-:W-:Y:S01]  /*2e50*/  ULEA UR4, UR4, UR37, 0x3 ;  /* 0x0000002504047291 */ /* 0x000fe2000f8e18ff */
[----:B-1----:R-:W-:-:S04]  /*2e60*/  LOP3.LUT R2, R12, UR7, RZ, 0x3c, !PT ;  /* 0x000000070c027c12 */ /* 0x002fc8000f8e3cff */
[----:B------:R-:W-:-:S04]  /*2e70*/  SHF.L.U32 R0, R2, 0x1f, RZ ;  /* 0x0000001f02007819 */ /* 0x000fc800000006ff */
[----:B------:R-:W1:Y:S02]  /*2e80*/  SYNCS.PHASECHK.TRANS64 P0, [UR4+0xa0], R0 ;  /* 0x0000a000ff0075a7 */ /* 0x000e640008001004 */
[----:B-1----:R-:W-:Y:S05]  /*2e90*/  @P0 EXIT ;  /* 0x000000000000094d */ /* 0x002fea0003800000 */
[----:B------:R-:W-:Y:S02]  /*2ea0*/  SHF.L.U32 R2, R2, 0x1f, RZ ;  /* 0x0000001f02027819 */ /* 0x000fe400000006ff */
[----:B------:R-:W-:-:S07]  /*2eb0*/  MOV R0, UR4 ;  /* 0x0000000400007c02 */ /* 0x000fce0008000f00 */
.L_x_54:
[----:B-1----:R1:W2:Y:S02]  /*2ec0*/  SYNCS.PHASECHK.TRANS64.TRYWAIT P0, [R0+URZ+0xa0], R2 ;  /* 0x0000a002000075a7 */ /* 0x0022a400080011ff */
[----:B--2---:R-:W-:Y:S05]  /*2ed0*/  @!P0 NANOSLEEP.SYNCS 0x989680 ;  /* 0x009896800000895d */ /* 0x004fea0003900000 */
[----:B------:R-:W2:Y:S02]  /*2ee0*/  @!P0 SYNCS.PHASECHK.TRANS64 P0, [R0+URZ+0xa0], R2 ;  /* 0x0000a002000085a7 */ /* 0x000ea400080010ff */
[----:B--2---:R-:W-:Y:S05]  /*2ef0*/  @P0 EXIT ;  /* 0x000000000000094d */ /* 0x004fea0003800000 */
[----:B------:R-:W-:Y:S05]  /*2f00*/  BRA `(.L_x_54) ;  /* 0xfffffffc00ec7947 */ /* 0x000fea000383ffff */
.L_x_47:
[----:B------:R-:W-:Y:S05]  /*2f10*/  BRA.U UP4, `(.L_x_55) ;  /* 0x0000001504487547 */ /* 0x000fea000b800000 */
[----:B------:R-:W-:Y:S01]  /*2f20*/  UMOV UR6, 0x40 ;  /* 0x0000004000067882 */ /* 0x000fe20000000000 */
[----:B------:R-:W-:Y:S01]  /*2f30*/  NOP ;  /* 0x0000000000007918 */ /* 0x000fe20000000000 */
[----:B------:R-:W-:Y:S01]  /*2f40*/  ULEA UR6, UR37, UR6, 0x18 ;  /* 0x0000000625067291 */ /* 0x000fe2000f8ec0ff */
[----:B------:R-:W-:Y:S02]  /*2f50*/  UMOV UR7, 0x400 ;  /* 0x0000040000077882 */ /* 0x000fe40000000000 */
[----:B------:R-:W-:-:S06]  /*2f60*/  ULEA UR37, UR37, UR7, 0x18 ;  /* 0x0000000725257291 */ /* 0x000fcc000f8ec0ff */
[----:B------:R-:W1:Y:S02]  /*2f70*/  LDS.U8 R2, [UR6+0x1c] ;  /* 0x00001c06ff027984 */ /* 0x000e640008000000 */
[----:B-1----:R-:W-:-:S13]  /*2f80*/  ISETP.NE.AND P0, PT, R2, RZ, PT ;  /* 0x000000ff0200720c */ /* 0x002fda0003f05270 */
[----:B------:R-:W-:Y:S05]  /*2f90*/  @P0 BRA `(.L_x_56) ;  /* 0x0000000400080947 */ /* 0x000fea0003800000 */
[----:B------:R-:W-:Y:S02]  /*2fa0*/  UISETP.NE.U32.AND UP0, UPT, UR5, 0x1, UPT ;  /* 0x000000010500788c */ /* 0x000fe4000bf05070 */
[----:B------:R-:W-:-:S07]  /*2fb0*/  UIADD3 UR8, UPT, UPT, UR6, 0x8, URZ ;  /* 0x0000000806087890 */ /* 0x000fce000fffe0ff */
[----:B------:R-:W-:Y:S05]  /*2fc0*/  BRA.U !UP0, `(.L_x_57) ;  /* 0x00000001089c7547 */ /* 0x000fea000b800000 */
[----:B------:R-:W-:Y:S01]  /*2fd0*/  ELECT P0, URZ, PT ;  /* 0x0000000000ff782f */ /* 0x000fe20003800000 */
[----:B------:R-:W-:-:S12]  /*2fe0*/  BSSY B0, `(.L_x_57) ;  /* 0x0000025000007945 */ /* 0x000fd80003800000 */
[----:B------:R-:W-:Y:S05]  /*2ff0*/  @!P0 BRA `(.L_x_58) ;  /* 0x00000000008c8947 */ /* 0x000fea0003800000 */
[----:B------:R-:W-:-:S05]  /*3000*/  UMOV UR7, 0x10 ;  /* 0x0000001000077882 */ /* 0x000fca0000000000 */
[----:B------:R-:W-:Y:S04]  /*3010*/  DEPBAR.LE SB1, 0x36 ;  /* 0x00009d800000791a */ /* 0x000fe80000000000 */
[----:B------:R-:W1:Y:S02]  /*3020*/  UTCATOMSWS.2CTA.FIND_AND_SET.ALIGN UP1, UR7, UR7 ;  /* 0x00000007000775e3 */ /* 0x000e640008220800 */
[----:B-1----:R-:W-:Y:S01]  /*3030*/  MOV R10, UR7 ;  /* 0x00000007000a7c02 */ /* 0x002fe20008000f00 */
[----:B------:R-:W-:Y:S06]  /*3040*/  BRA.U UP1, `(.L_x_59) ;  /* 0x0000000101187547 */ /* 0x000fec000b800000 */
.L_x_60:
[----:B------:R-:W-:Y:S05]  /*3050*/  NANOSLEEP 0x64 ;  /* 0x000000640000795d */ /* 0x000fea0003800000 */
[----:B------:R-:W-:-:S05]  /*3060*/  UMOV UR7, 0x10 ;  /* 0x0000001000077882 */ /* 0x000fca0000000000 */
[----:B------:R-:W-:Y:S04]  /*3070*/  DEPBAR.LE SB1, 0x36 ;  /* 0x00009d800000791a */ /* 0x000fe80000000000 */
[----:B------:R-:W1:Y:S02]  /*3080*/  UTCATOMSWS.2CTA.FIND_AND_SET.ALIGN UP1, UR7, UR7 ;  /* 0x00000007000775e3 */ /* 0x000e640008220800 */
[----:B-1----:R-:W-:Y:S01]  /*3090*/  MOV R10, UR7 ;  /* 0x00000007000a7c02 */ /* 0x002fe20008000f00 */
[----:B------:R-:W-:Y:S05]  /*30a0*/  BRA.U !UP1, `(.L_x_60) ;  /* 0xfffffffd09e87547 */ /* 0x000fea000b83ffff */
.L_x_59:
[----:B------:R-:W1:Y:S01]  /*30b0*/  LDS R5, [UR6+0x10] ;  /* 0x00001006ff057984 */ /* 0x000e620008000800 */
[----:B------:R-:W-:Y:S01]  /*30c0*/  IMAD.U32 R3, RZ, RZ, UR37 ;  /* 0x00000025ff037e24 */ /* 0x000fe2000f8e00ff */
[----:B------:R-:W-:-:S03]  /*30d0*/  MOV R2, UR4 ;  /* 0x0000000400027c02 */ /* 0x000fc60008000f00 */
[----:B------:R-:W-:Y:S01]  /*30e0*/  VIADD R3, R3, 0x140 ;  /* 0x0000014003037836 */ /* 0x000fe20000000000 */
[----:B-1----:R-:W-:-:S04]  /*30f0*/  SHF.L.U32 R5, R5, 0x1f, RZ ;  /* 0x0000001f05057819 */ /* 0x002fc800000006ff */
[----:B------:R-:W1:Y:S02]  /*3100*/  SYNCS.PHASECHK.TRANS64.TRYWAIT P0, [UR6+0x8], R5 ;  /* 0x00000805ff0075a7 */ /* 0x000e640008001106 */
[----:B-1----:R-:W-:Y:S05]  /*3110*/  @P0 BRA `(.L_x_61) ;  /* 0x0000000000080947 */ /* 0x002fea0003800000 */
[----:B------:R-:W1:Y:S02]  /*3120*/  SYNCS.PHASECHK.TRANS64.TRYWAIT P0, [UR6+0x8], R5 ;  /* 0x00000805ff0075a7 */ /* 0x000e640008001106 */
[----:B-1----:R-:W-:Y:S05]  /*3130*/  @!P0 BRA `(.L_x_62) ;  /* 0x0000008000208947 */ /* 0x002fea0003800000 */
.L_x_61:
[----:B-1----:R-:W-:Y:S01]  /*3140*/  HFMA2 R4, -RZ, RZ, 0, 5.9604644775390625e-08 ;  /* 0x00000001ff047431 */ /* 0x002fe200000001ff */
[----:B------:R-:W-:Y:S01]  /*3150*/  UPRMT UR7, UR4, 0x654, UR8 ;  /* 0x0000065404077896 */ /* 0x000fe20008000008 */
[----:B------:R-:W-:Y:S01]  /*3160*/  IMAD.MOV.U32 R7, RZ, RZ, 0xffff ;  /* 0x0000ffffff077424 */ /* 0x000fe200078e00ff */
[----:B------:R-:W-:Y:S01]  /*3170*/  PRMT R2, R2, 0x654, R3 ;  /* 0x0000065402027816 */ /* 0x000fe20000000003 */
[----:B------:R-:W-:Y:S02]  /*3180*/  IMAD.MOV.U32 R5, RZ, RZ, 0x4 ;  /* 0x00000004ff057424 */ /* 0x000fe400078e00ff */
[----:B------:R-:W-:Y:S01]  /*3190*/  IMAD.SHL.U32 R9, R10, 0x20, RZ ;  /* 0x000000200a097824 */ /* 0x000fe200078e00ff */
[----:B------:R-:W-:Y:S02]  /*31a0*/  MOV R3, UR7 ;  /* 0x0000000700037c02 */ /* 0x000fe40008000f00 */
[-C--:B------:R-:W-:Y:S01]  /*31b0*/  SHF.L.U32 R7, R7, R10.reuse, RZ ;  /* 0x0000000a07077219 */ /* 0x080fe200000006ff */
[----:B------:R1:W-:Y:S01]  /*31c0*/  SYNCS.ARRIVE.TRANS64.RED RZ, [UR7], R5 ;  /* 0x00000005ffff79a7 */ /* 0x0003e20008000407 */
[----:B------:R-:W-:Y:S01]  /*31d0*/  SHF.L.U32 R6, R4, R10, RZ ;  /* 0x0000000a04067219 */ /* 0x000fe200000006ff */
[----:B------:R1:W-:Y:S04]  /*31e0*/  STS [UR37+0x140], R9 ;  /* 0x00014009ff007988 */ /* 0x0003e80008000825 */
[----:B------:R1:W-:Y:S04]  /*31f0*/  STAS [R2.64], R10 ;  /* 0x0000000a02007dbd */ /* 0x0003e8000c0008ff */
[----:B------:R1:W-:Y:S04]  /*3200*/  ATOMS.OR RZ, [UR6+0x14], R7 ;  /* 0x00001407ffff798c */ /* 0x0003e8000b000006 */
[----:B------:R1:W-:Y:S04]  /*3210*/  ATOMS.OR RZ, [UR6+0x18], R6 ;  /* 0x00001806ffff798c */ /* 0x0003e8000b000006 */
[----:B------:R1:W-:Y:S02]  /*3220*/  ATOMS.XOR RZ, [UR6+0x10], R4 ;  /* 0x00001004ffff798c */ /* 0x0003e4000b800006 */
.L_x_58:
[----:B------:R-:W-:Y:S05]  /*3230*/  BSYNC B0 ;  /* 0x0000000000007941 */ /* 0x000fea0003800000 */
.L_x_57:
[----:B------:R-:W-:Y:S05]  /*3240*/  BRA.U UP0, `(.L_x_63) ;  /* 0x00000001006c7547 */ /* 0x000fea000b800000 */
[----:B------:R-:W-:-:S03]  /*3250*/  UMOV UR7, 0xffffffff ;  /* 0xffffffff00077882 */ /* 0x000fc60000000000 */
[----:B------:R-:W-:Y:S05]  /*3260*/  BRA.DIV UR7, `(.L_x_64) ;  /* 0x0000007e07ec7947 */ /* 0x000fea000b800000 */
[----:B------:R-:W-:-:S13]  /*3270*/  ELECT P6, URZ, PT ;  /* 0x0000000000ff782f */ /* 0x000fda00038c0000 */
.L_x_202:
[----:B------:R-:W-:Y:S05]  /*3280*/  @!P6 BRA `(.L_x_63) ;  /* 0x00000000005ce947 */ /* 0x000fea0003800000 */
[----:B-1----:R-:W1:Y:S02]  /*3290*/  LDS R3, [UR6+0x10] ;  /* 0x00001006ff037984 */ /* 0x002e640008000800 */
[----:B-1----:R-:W-:-:S04]  /*32a0*/  SHF.L.U32 R3, R3, 0x1f, RZ ;  /* 0x0000001f03037819 */ /* 0x002fc800000006ff */
[----:B------:R-:W1:Y:S02]  /*32b0*/  SYNCS.PHASECHK.TRANS64.TRYWAIT P0, [UR6+0x8], R3 ;  /* 0x00000803ff0075a7 */ /* 0x000e640008001106 */
[----:B-1----:R-:W-:Y:S05]  /*32c0*/  @P0 BRA `(.L_x_65) ;  /* 0x0000000000080947 */ /* 0x002fea0003800000 */
[----:B------:R-:W1:Y:S02]  /*32d0*/  SYNCS.PHASECHK.TRANS64.TRYWAIT P0, [UR6+0x8], R3 ;  /* 0x00000803ff0075a7 */ /* 0x000e640008001106 */
[----:B-1----:R-:W-:Y:S05]  /*32e0*/  @!P0 BRA `(.L_x_66) ;  /* 0x0000007c00ec8947 */ /* 0x002fea0003800000 */
.L_x_65:
[----:B------:R-:W2:Y:S01]  /*32f0*/  LDS R5, [UR37+0x140] ;  /* 0x00014025ff057984 */ /* 0x000ea20008000800 */
[----:B-1----:R-:W-:Y:S02]  /*3300*/  HFMA2 R2, -RZ, RZ, 0, 5.9604644775390625e-08 ;  /* 0x00000001ff027431 */ /* 0x002fe400000001ff */
[----:B------:R-:W-:Y:S01]  /*3310*/  IMAD.MOV.U32 R3, RZ, RZ, 0xffff ;  /* 0x0000ffffff037424 */ /* 0x000fe200078e00ff */
[----:B------:R-:W-:Y:S01]  /*3320*/  UPRMT UR7, UR4, 0x654, UR8 ;  /* 0x0000065404077896 */ /* 0x000fe20008000008 */
[----:B--2---:R-:W-:-:S03]  /*3330*/  IMAD.SHL.U32 R4, R5, 0x20, RZ ;  /* 0x0000002005047824 */ /* 0x004fc600078e00ff */
[-C--:B------:R-:W-:Y:S02]  /*3340*/  SHF.L.U32 R3, R3, R5.reuse, RZ ;  /* 0x0000000503037219 */ /* 0x080fe400000006ff */
[----:B------:R-:W-:Y:S01]  /*3350*/  SHF.L.U32 R5, R2, R5, RZ ;  /* 0x0000000502057219 */ /* 0x000fe200000006ff */
[----:B------:R2:W-:Y:S04]  /*3360*/  STS [UR37+0x140], R4 ;  /* 0x00014004ff007988 */ /* 0x0005e80008000825 */
[----:B------:R2:W-:Y:S04]  /*3370*/  ATOMS.OR RZ, [UR6+0x14], R3 ;  /* 0x00001403ffff798c */ /* 0x0005e8000b000006 */
[----:B------:R2:W-:Y:S01]  /*3380*/  ATOMS.OR RZ, [UR6+0x18], R5 ;  /* 0x00001805ffff798c */ /* 0x0005e2000b000006 */
[----:B------:R-:W-:Y:S03]  /*3390*/  SYNCS.ARRIVE.TRANS64.RED.A1T0 RZ, [UR7], RZ ;  /* 0x000000ffffff79a7 */ /* 0x000fe60008100407 */
[----:B------:R2:W-:Y:S01]  /*33a0*/  ATOMS.XOR RZ, [UR6+0x10], R2 ;  /* 0x00001002ffff798c */ /* 0x0005e2000b800006 */
[----:B------:R-:W-:Y:S05]  /*33b0*/  BRA `(.L_x_63) ;  /* 0x0000000000107947 */ /* 0x000fea0003800000 */
.L_x_56:
[----:B------:R-:W-:-:S05]  /*33c0*/  MOV R2, 0xffffffff ;  /* 0xffffffff00027802 */ /* 0x000fca0000000f00 */
[----:B------:R1:W-:Y:S02]  /*33d0*/  STS [UR37+0x140], R2 ;  /* 0x00014002ff007988 */ /* 0x0003e40008000825 */
[----:B-1----:R-:W-:Y:S02]  /*33e0*/  MOV R2, 0x3400 ;  /* 0x0000340000027802 */ /* 0x002fe40000000f00 */
[----:B-----5:R-:W-:Y:S05]  /*33f0*/  CALL.REL.NOINC `($__internal_1_$__cuda_sm10x_tcgen05_guardrail_trap_phase_invalid_during_alloc) ;  /* 0x0000008800707944 */ /* 0x020fea0003c00000 */
.L_x_63:
[----:B------:R-:W-:Y:S05]  /*3400*/  WARPSYNC.ALL ;  /* 0x0000000000007948 */ /* 0x000fea0003800000 */
[----:B------:R-:W3:Y:S01]  /*3410*/  S2UR UR7, SR_CgaCtaId ;  /* 0x00000000000779c3 */ /* 0x000ee20000008800 */
[----:B------:R-:W-:Y:S01]  /*3420*/  UMOV UR6, 0x400 ;  /* 0x0000040000067882 */ /* 0x000fe20000000000 */
[----:B------:R-:W-:-:S06]  /*3430*/  NOP ;  /* 0x0000000000007918 */ /* 0x000fcc0000000000 */
[----:B------:R-:W-:Y:S06]  /*3440*/  BAR.ARV 0x6, 0xa0 ;  /* 0x0182800000007b1d */ /* 0x000fec0000002000 */
[----:B------:R-:W4:Y:S01]  /*3450*/  LDCU UR8, c[0x0][0x38c] ;  /* 0x00007180ff0877ac */ /* 0x000f220008000800 */
[----:B------:R-:W-:Y:S01]  /*3460*/  LOP3.LUT R0, R0, 0xffff, RZ, 0xc0, !PT ;  /* 0x0000ffff00007812 */ /* 0x000fe200078ec0ff */
[----:B-1----:R-:W-:Y:S01]  /*3470*/  IMAD.MOV.U32 R9, RZ, RZ, 0x1 ;  /* 0x00000001ff097424 */ /* 0x002fe200078e00ff */
[----:B------:R-:W-:Y:S01]  /*3480*/  LOP3.LUT R8, R8, 0xffff, RZ, 0xc0, !PT ;  /* 0x0000ffff08087812 */ /* 0x000fe200078ec0ff */
[----:B------:R-:W-:Y:S01]  /*3490*/  UMOV UR19, URZ ;  /* 0x000000ff00137c82 */ /* 0x000fe20008000000 */
[----:B------:R-:W-:Y:S01]  /*34a0*/  R2UR UR10, R0 ;  /* 0x00000000000a72ca */ /* 0x000fe200000e0000 */
[----:B------:R-:W-:Y:S01]  /*34b0*/  UMOV UR18, URZ ;  /* 0x000000ff00127c82 */ /* 0x000fe20008000000 */
[----:B------:R-:W-:Y:S01]  /*34c0*/  R2UR UR11, R8 ;  /* 0x00000000080b72ca */ /* 0x000fe200000e0000 */
[----:B------:R-:W-:Y:S01]  /*34d0*/  IMAD.MOV.U32 R8, RZ, RZ, RZ ;  /* 0x000000ffff087224 */ /* 0x000fe200078e00ff */
[----:B------:R-:W-:Y:S01]  /*34e0*/  UMOV UR17, URZ ;  /* 0x000000ff00117c82 */ /* 0x000fe20008000000 */
[----:B---3--:R-:W-:-:S02]  /*34f0*/  ULEA UR7, UR7, UR6, 0x18 ;  /* 0x0000000607077291 */ /* 0x008fc4000f8ec0ff */
[----:B------:R-:W-:Y:S02]  /*3500*/  UISETP.NE.AND UP2, UPT, UR5, URZ, UPT ;  /* 0x000000ff0500728c */ /* 0x000fe4000bf45270 */
[----:B------:R-:W-:Y:S02]  /*3510*/  UIADD3 UR12, UPT, UPT, UR7, 0x8400, URZ ;  /* 0x00008400070c7890 */ /* 0x000fe4000fffe0ff */
[----:B------:R-:W-:Y:S02]  /*3520*/  UIADD3 UR13, UPT, UPT, UR7, 0x18400, URZ ;  /* 0x00018400070d7890 */ /* 0x000fe4000fffe0ff */
[----:B----4-:R-:W-:Y:S01]  /*3530*/  UIADD3 UR8, UPT, UPT, UR8, 0x3f, URZ ;  /* 0x0000003f08087890 */ /* 0x010fe2000fffe0ff */
[----:B--2---:R-:W1:Y:S01]  /*3540*/  LDS R2, [UR7+0x140] ;  /* 0x00014007ff027984 */ /* 0x004e620008000800 */
[----:B------:R-:W-:Y:S02]  /*3550*/  USHF.R.U32.HI UR12, URZ, 0x4, UR12 ;  /* 0x00000004ff0c7899 */ /* 0x000fe4000801160c */
[----:B------:R-:W-:-:S02]  /*3560*/  USHF.R.S32.HI UR6, URZ, 0x1f, UR8 ;  /* 0x0000001fff067899 */ /* 0x000fc40008011408 */
[----:B------:R-:W-:Y:S02]  /*3570*/  USHF.R.U32.HI UR13, URZ, 0x4, UR13 ;  /* 0x00000004ff0d7899 */ /* 0x000fe4000801160d */
[----:B------:R-:W-:Y:S02]  /*3580*/  ULEA.HI UR6, UR6, UR8, URZ, 0x6 ;  /* 0x0000000806067291 */ /* 0x000fe4000f8f30ff */
[----:B------:R-:W-:Y:S02]  /*3590*/  ULOP3.LUT UR12, UR12, 0x3fff, URZ, 0xc0, !UPT ;  /* 0x00003fff0c0c7892 */ /* 0x000fe4000f8ec0ff */
[----:B------:R-:W-:Y:S02]  /*35a0*/  USHF.R.S32.HI UR6, URZ, 0x6, UR6 ;  /* 0x00000006ff067899 */ /* 0x000fe40008011406 */
[----:B------:R-:W-:Y:S02]  /*35b0*/  ULOP3.LUT UR13, UR13, 0x3fff, URZ, 0xc0, !UPT ;  /* 0x00003fff0d0d7892 */ /* 0x000fe4000f8ec0ff */
[----:B------:R-:W-:Y:S01]  /*35c0*/  UISETP.LT.AND UP0, UPT, UR6, 0x1, UPT ;  /* 0x000000010600788c */ /* 0x000fe2000bf01270 */
[----:B------:R-:W-:Y:S01]  /*35d0*/  UMOV UR36, 0x0 ;  /* 0x0000000000247882 */ /* 0x000fe20000000000 */
        /* <DEDUP_REMOVED lines=9> */
[----:B------:R-:W-:-:S02]  /*3670*/  ULOP3.LUT UR12, UR12, 0x10000, URZ, 0xfc, !UPT ;  /* 0x000100000c0c7892 */ /* 0x000fc4000f8efcff */
[----:B------:R-:W-:Y:S02]  /*3680*/  ULOP3.LUT UR13, UR13, 0x10000, URZ, 0xfc, !UPT ;  /* 0x000100000d0d7892 */ /* 0x000fe4000f8efcff */
[----:B------:R-:W-:Y:S01]  /*3690*/  USEL UR20, UR6, 0x1, !UP0 ;  /* 0x0000000106147887 */ /* 0x000fe2000c000000 */
[----:B------:R-:W-:Y:S01]  /*36a0*/  UMOV UR26, 0x0 ;  /* 0x00000000001a7882 */ /* 0x000fe20000000000 */
[----:B------:R-:W-:Y:S01]  /*36b0*/  UMOV UR27, 0x8400910 ;  /* 0x08400910001b7882 */ /* 0x000fe20000000000 */
[----:B------:R-:W-:Y:S01]  /*36c0*/  UMOV UR24, 0x0 ;  /* 0x0000000000187882 */ /* 0x000fe20000000000 */
[----:B------:R-:W-:Y:S01]  /*36d0*/  UMOV UR25, 0x8400910 ;  /* 0x0840091000197882 */ /* 0x000fe20000000000 */
[----:B------:R-:W-:Y:S01]  /*36e0*/  UMOV UR22, 0x0 ;  /* 0x0000000000167882 */ /* 0x000fe20000000000 */
[----:B------:R-:W-:Y:S01]  /*36f0*/  UMOV UR23, 0x8400910 ;  /* 0x0840091000177882 */ /* 0x000fe20000000000 */
[----:B-1----:R-:W-:Y:S02]  /*3700*/  R2UR UR21, R2 ;  /* 0x00000000021572ca */ /* 0x002fe400000e0000 */
[----:B------:R-:W-:-:S13]  /*3710*/  CS2R R2, SRZ ;  /* 0x0000000000027805 */ /* 0x000fda000001ff00 */
.L_x_74:
[C---:B------:R-:W-:Y:S02]  /*3720*/  LEA R0, R8.reuse, UR7, 0x3 ;  /* 0x0000000708007c11 */ /* 0x040fe4000f8e18ff */
[----:B------:R-:W-:Y:S02]  /*3730*/  SHF.L.U32 R4, R3, 0x1f, RZ ;  /* 0x0000001f03047819 */ /* 0x000fe400000006ff */
[----:B------:R-:W-:Y:S02]  /*3740*/  LEA R5, R8, UR7, 0x4 ;  /* 0x0000000708057c11 */ /* 0x000fe4000f8e20ff */
[----:B------:R-:W1:Y:S02]  /*3750*/  SYNCS.PHASECHK.TRANS64.TRYWAIT P0, [R0+URZ+0x90], R4 ;  /* 0x00009004000075a7 */ /* 0x000e6400080011ff */
[----:B-1-3--:R-:W-:Y:S05]  /*3760*/  @!P0 BRA `(.L_x_67) ;  /* 0x0000007800e48947 */ /* 0x00afea0003800000 */
.L_x_203:
[----:B-1----:R-:W1:Y:S01]  /*3770*/  LDS.128 R4, [R5+0x120] ;  /* 0x0001200005047984 */ /* 0x002e620000000c00 */
[----:B------:R-:W-:Y:S02]  /*3780*/  VIADD R0, R0, 0xa0 ;  /* 0x000000a000007836 */ /* 0x000fe40000000000 */
[----:B------:R-:W-:Y:S01]  /*3790*/  VIADD R8, R8, 0x1 ;  /* 0x0000000108087836 */ /* 0x000fe20000000000 */
[----:B------:R-:W-:Y:S01]  /*37a0*/  @!PT LDS RZ, [RZ] ;  /* 0x00000000fffff984 */ /* 0x000fe20000000800 */
[----:B------:R-:W-:Y:S01]  /*37b0*/  @!PT LDS RZ, [RZ] ;  /* 0x00000000fffff984 */ /* 0x000fe20000000800 */
[----:B------:R-:W-:Y:S01]  /*37c0*/  @!PT LDS RZ, [RZ] ;  /* 0x00000000fffff984 */ /* 0x000fe20000000800 */
[----:B------:R-:W-:Y:S01]  /*37d0*/  @!PT LDS RZ, [RZ] ;  /* 0x00000000fffff984 */ /* 0x000fe20000000800 */
[----:B------:R2:W-:Y:S06]  /*37e0*/  MEMBAR.ALL.CTA ;  /* 0x0000000000007992 */ /* 0x0005ec0000008000 */
[----:B--2---:R-:W2:Y:S01]  /*37f0*/  FENCE.VIEW.ASYNC.S ;  /* 0x00000000000073c6 */ /* 0x004ea20000000000 */
[----:B------:R-:W-:-:S04]  /*3800*/  PRMT R0, RZ, 0x654, R0 ;  /* 0x00000654ff007816 */ /* 0x000fc80000000000 */
[----:B--2---:R2:W-:Y:S01]  /*3810*/  SYNCS.ARRIVE.TRANS64.RED.A1T0 RZ, [R0+URZ], RZ ;  /* 0x000000ff00ff79a7 */ /* 0x0045e200081004ff */
[----:B-1----:R-:W-:Y:S01]  /*3820*/  LOP3.LUT P1, RZ, R6, 0x1, RZ, 0xc0, !PT ;  /* 0x0000000106ff7812 */ /* 0x002fe2000782c0ff */
[----:B--2---:R-:W-:-:S12]  /*3830*/  BRA.U UP2, `(.L_x_68) ;  /* 0x0000000502587547 */ /* 0x004fd8000b800000 */
[----:B------:R-:W1:Y:S01]  /*3840*/  LDCU UR8, c[0x0][0x38c] ;  /* 0x00007180ff0877ac */ /* 0x000e620008000800 */
[----:B------:R-:W-:Y:S02]  /*3850*/  PLOP3.LUT P2, PT, PT, PT, PT, 0x80, 0x8 ;  /* 0x000000000008781c */ /* 0x000fe40003f4f070 */
[----:B------:R-:W-:Y:S01]  /*3860*/  SHF.L.U32 R4, R9, 0x1f, RZ ;  /* 0x0000001f09047819 */ /* 0x000fe200000006ff */
[----:B-1----:R-:W-:Y:S02]  /*3870*/  UISETP.GE.AND UP0, UPT, UR8, 0x1, UPT ;  /* 0x000000010800788c */ /* 0x002fe4000bf06270 */
[----:B------:R-:W-:-:S04]  /*3880*/  ULEA UR8, UR19, UR7, 0x3 ;  /* 0x0000000713087291 */ /* 0x000fc8000f8e18ff */
[----:B------:R-:W-:-:S05]  /*3890*/  PLOP3.LUT P0, PT, PT, PT, UP0, 0x80, 0x8 ;  /* 0x000000000008781c */ /* 0x000fca0003f0f008 */
[----:B------:R-:W-:-:S08]  /*38a0*/  @UP0 ULEA UR9, UR18, UR7, 0x3 ;  /* 0x0000000712090291 */ /* 0x000fd0000f8e18ff */
[----:B------:R-:W-:-:S04]  /*38b0*/  @P0 SHF.L.U32 R0, R2, 0x1f, RZ ;  /* 0x0000001f02000819 */ /* 0x000fc800000006ff */
[----:B------:R1:W2:Y:S01]  /*38c0*/  @P0 SYNCS.PHASECHK.TRANS64.TRYWAIT P2, [UR9], R0 ;  /* 0x00000000ff0005a7 */ /* 0x0002a20008041109 */
[----:B------:R-:W-:Y:S01]  /*38d0*/  ULEA UR9, UR19, UR21, 0x7 ;  /* 0x0000001513097291 */ /* 0x000fe2000f8e38ff */
[----:B------:R-:W3:Y:S02]  /*38e0*/  SYNCS.PHASECHK.TRANS64.TRYWAIT P0, [UR8+0xd0], R4 ;  /* 0x0000d004ff0075a7 */ /* 0x000ee40008001108 */
[----:B-123--:R-:W-:Y:S09]  /*38f0*/  @!P0 BRA `(.L_x_69) ;  /* 0x0000007800948947 */ /* 0x00eff20003800000 */
.L_x_205:
[----:B------:R-:W-:Y:S01]  /*3900*/  UMOV UR16, UR17 ;  /* 0x0000001100107c82 */ /* 0x000fe20008000000 */
[----:B------:R-:W-:Y:S05]  /*3910*/  BRA.U !UP0, `(.L_x_70) ;  /* 0x0000000508107547 */ /* 0x000fea000b800000 */
[----:B------:R-:W-:Y:S02]  /*3920*/  UIADD3 UR16, UPT, UPT, UR20, UR17, URZ ;  /* 0x0000001114107290 */ /* 0x000fe4000fffe0ff */
[----:B------:R-:W-:Y:S01]  /*3930*/  UPLOP3.LUT UP3, UPT, UPT, UPT, UPT, 0x40, 0x4 ;  /* 0x000000000004789c */ /* 0x000fe20003f6e870 */
[----:B------:R-:W-:Y:S01]  /*3940*/  UMOV UR15, UR6 ;  /* 0x00000006000f7c82 */ /* 0x000fe20008000000 */
[----:B------:R-:W-:-:S09]  /*3950*/  UMOV UR58, UR18 ;  /* 0x00000012003a7c82 */ /* 0x000fd20008000000 */
.L_x_73:
[----:B--2---:R-:W-:Y:S01]  /*3960*/  ULEA UR14, UR58, UR7, 0x3 ;  /* 0x000000073a0e7291 */ /* 0x004fe2000f8e18ff */
[----:B---3--:R-:W-:Y:S11]  /*3970*/  @P2 BRA `(.L_x_71) ;  /* 0x00000000000c2947 */ /* 0x008ff60003800000 */
[----:B-1----:R-:W-:Y:S04]  /*3980*/  SHF.L.U32 R4, R2, 0x1f, RZ ;  /* 0x0000001f02047819 */ /* 0x002fe800000006ff */
[----:B------:R-:W1:Y:S02]  /*3990*/  SYNCS.PHASECHK.TRANS64.TRYWAIT P0, [UR14], R4 ;  /* 0x00000004ff0075a7 */ /* 0x000e64000800110e */
[----:B-1----:R-:W-:Y:S05]  /*39a0*/  @!P0 BRA `(.L_x_72) ;  /* 0x0000007800808947 */ /* 0x002fea0003800000 */
.L_x_71:
[----:B------:R-:W-:Y:S01]  /*39b0*/  UISETP.NE.AND UP0, UPT, UR15, 0x1, UPT ;  /* 0x000000010f00788c */ /* 0x000fe2000bf05270 */
[----:B------:R-:W-:Y:S01]  /*39c0*/  PLOP3.LUT P2, PT, PT, PT, PT, 0x80, 0x8 ;  /* 0x000000000008781c */ /* 0x000fe20003f4f070 */
[----:B------:R-:W-:Y:S02]  /*39d0*/  UIADD3 UR18, UPT, UPT, UR58, 0x1, URZ ;  /* 0x000000013a127890 */ /* 0x000fe4000fffe0ff */
[----:B------:R-:W-:Y:S02]  /*39e0*/  ULEA UR68, UR58, UR13, 0xb ;  /* 0x0000000d3a447291 */ /* 0x000fe4000f8e58ff */
[----:B------:R-:W-:Y:S01]  /*39f0*/  UISETP.NE.AND UP1, UPT, UR18, 0x4, UPT ;  /* 0x000000041200788c */ /* 0x000fe2000bf25270 */
[----:B------:R-:W-:Y:S01]  /*3a00*/  PLOP3.LUT P0, PT, PT, PT, UP0, 0x80, 0x8 ;  /* 0x000000000008781c */ /* 0x000fe20003f0f008 */
[----:B------:R-:W-:Y:S02]  /*3a10*/  ULEA UR66, UR58, UR12, 0xa ;  /* 0x0000000c3a427291 */ /* 0x000fe4000f8e50ff */
[----:B------:R-:W-:Y:S02]  /*3a20*/  USEL UR39, URZ, 0x1, UP1 ;  /* 0x00000001ff277887 */ /* 0x000fe40008800000 */
[----:B------:R-:W-:Y:S02]  /*3a30*/  USEL UR18, UR18, URZ, UP1 ;  /* 0x000000ff12127287 */ /* 0x000fe40008800000 */
[----:B------:R-:W-:Y:S02]  /*3a40*/  UIADD3 UR64, UPT, UPT, UR68, 0x2, URZ ;  /* 0x0000000244407890 */ /* 0x000fe4000fffe0ff */
[----:B------:R-:W-:Y:S01]  /*3a50*/  @UP0 ULEA UR38, UR18, UR7, 0x3 ;  /* 0x0000000712260291 */ /* 0x000fe2000f8e18ff */
[----:B------:R-:W-:Y:S01]  /*3a60*/  LOP3.LUT R2, R2, UR39, RZ, 0x3c, !PT ;  /* 0x0000002702027c12 */ /* 0x000fe2000f8e3cff */
[----:B------:R-:W-:Y:S02]  /*3a70*/  UIADD3 UR62, UPT, UPT, UR66, 0x2, URZ ;  /* 0x00000002423e7890 */ /* 0x000fe4000fffe0ff */
[----:B------:R-:W-:Y:S01]  /*3a80*/  UIADD3 UR60, UPT, UPT, UR68, 0x4, URZ ;  /* 0x00000004443c7890 */ /* 0x000fe2000fffe0ff */
[----:B-1----:R-:W-:Y:S01]  /*3a90*/  @P0 SHF.L.U32 R0, R2, 0x1f, RZ ;  /* 0x0000001f02000819 */ /* 0x002fe200000006ff */
[----:B------:R-:W-:Y:S02]  /*3aa0*/  UIADD3 UR58, UPT, UPT, UR66, 0x4, URZ ;  /* 0x00000004423a7890 */ /* 0x000fe4000fffe0ff */
[----:B------:R-:W-:Y:S01]  /*3ab0*/  UIADD3 UR56, UPT, UPT, UR68, 0x6, URZ ;  /* 0x0000000644387890 */ /* 0x000fe2000fffe0ff */
[----:B------:R2:W3:Y:S01]  /*3ac0*/  @P0 SYNCS.PHASECHK.TRANS64.TRYWAIT P2, [UR38], R0 ;  /* 0x00000000ff0005a7 */ /* 0x0004e20008041126 */
[----:B------:R-:W-:Y:S02]  /*3ad0*/  UIADD3 UR54, UPT, UPT, UR66, 0x6, URZ ;  /* 0x0000000642367890 */ /* 0x000fe4000fffe0ff */
        /* <DEDUP_REMOVED lines=10> */
[----:B------:R-:W-:Y:S02]  /*3b80*/  UIADD3 UR15, UPT, UPT, UR15, -0x1, URZ ;  /* 0xffffffff0f0f7890 */ /* 0x000fe4000fffe0ff */
[----:B------:R-:W-:Y:S01]  /*3b90*/  UISETP.NE.AND UP0, UPT, UR17, UR16, UPT ;  /* 0x000000101100728c */ /* 0x000fe2000bf05270 */
[----:B------:R-:W-:Y:S01]  /*3ba0*/  UMOV UR69, 0x40004040 ;  /* 0x4000404000457882 */ /* 0x000fe20000000000 */
[----:B------:R-:W-:Y:S01]  /*3bb0*/  UMOV UR67, 0x40004040 ;  /* 0x4000404000437882 */ /* 0x000fe20000000000 */
[----:B------:R-:W-:Y:S01]  /*3bc0*/  UMOV UR65, 0x40004040 ;  /* 0x4000404000417882 */ /* 0x000fe20000000000 */
[----:B------:R-:W-:Y:S01]  /*3bd0*/  UTCHMMA.2CTA gdesc[UR66], gdesc[UR68], tmem[UR9], tmem[UR36], idesc[UR37], UP3 ;  /* 0x00ff2444420075ea */ /* 0x000fe20009a00009 */
[----:B------:R-:W-:Y:S01]  /*3be0*/  UPLOP3.LUT UP3, UPT, UPT, UPT, UPT, 0x80, 0x8 ;  /* 0x000000000008789c */ /* 0x000fe20003f6f070 */
[----:B------:R-:W-:Y:S01]  /*3bf0*/  UMOV UR63, 0x40004040 ;  /* 0x40004040003f7882 */ /* 0x000fe20000000000 */
[----:B------:R-:W-:Y:S01]  /*3c00*/  UMOV UR61, 0x40004040 ;  /* 0x40004040003d7882 */ /* 0x000fe20000000000 */
[----:B------:R-:W-:Y:S01]  /*3c10*/  UTCHMMA.2CTA gdesc[UR62], gdesc[UR64], tmem[UR9], tmem[UR34], idesc[UR35], UPT ;  /* 0x00ff22403e0075ea */ /* 0x000fe2000ba00009 */
[----:B------:R-:W-:Y:S01]  /*3c20*/  UMOV UR59, 0x40004040 ;  /* 0x40004040003b7882 */ /* 0x000fe20000000000 */
[----:B------:R-:W-:Y:S01]  /*3c30*/  UMOV UR57, 0x40004040 ;  /* 0x4000404000397882 */ /* 0x000fe20000000000 */
[----:B------:R1:W-:Y:S01]  /*3c40*/  UTCHMMA.2CTA gdesc[UR58], gdesc[UR60], tmem[UR9], tmem[UR32], idesc[UR33], UPT ;  /* 0x00ff203c3a0075ea */ /* 0x0003e2000ba00009 */
        /* <DEDUP_REMOVED lines=11> */
[----:B------:R-:W-:Y:S01]  /*3d00*/  UMOV UR39, 0x40004040 ;  /* 0x4000404000277882 */ /* 0x000fe20000000000 */
[----:B------:R2:W-:Y:S01]  /*3d10*/  UTCHMMA.2CTA gdesc[UR42], gdesc[UR44], tmem[UR9], tmem[UR24], idesc[UR25], UPT ;  /* 0x00ff182c2a0075ea */ /* 0x0005e2000ba00009 */
[----:B------:R2:W-:Y:S01]  /*3d20*/  UTCHMMA.2CTA gdesc[UR38], gdesc[UR40], tmem[UR9], tmem[UR22], idesc[UR23], UPT ;  /* 0x00ff1628260075ea */ /* 0x0005e2000ba00009 */
[----:B------:R2:W-:Y:S01]  /*3d30*/  UTCBAR.2CTA.MULTICAST [UR14], URZ, UR11 ;  /* 0x000000ff0e0073e9 */ /* 0x0005e2000820080b */
[----:B-1----:R-:W-:Y:S01]  /*3d40*/  UMOV UR58, UR18 ;  /* 0x00000012003a7c82 */ /* 0x002fe20008000000 */
[----:B------:R-:W-:Y:S05]  /*3d50*/  BRA.U UP0, `(.L_x_73) ;  /* 0xfffffffd00007547 */ /* 0x000fea000b83ffff */
.L_x_70:
[----:B------:R-:W-:Y:S01]  /*3d60*/  UIADD3 UR8, UPT, UPT, UR8, 0xb0, URZ ;  /* 0x000000b008087890 */ /* 0x000fe2000fffe0ff */
[----:B------:R-:W-:-:S08]  /*3d70*/  UMOV UR17, UR16 ;  /* 0x0000001000117c82 */ /* 0x000fd00008000000 */
[----:B------:R4:W-:Y:S01]  /*3d80*/  UTCBAR.2CTA.MULTICAST [UR8], URZ, UR10 ;  /* 0x000000ff080073e9 */ /* 0x0009e2000820080a */
[----:B------:R-:W-:Y:S02]  /*3d90*/  NOP ;  /* 0x0000000000007918 */ /* 0x000fe40000000000 */
.L_x_68:
[----:B------:R-:W-:Y:S01]  /*3da0*/  UIADD3 UR19, UPT, UPT, UR19, 0x1, URZ ;  /* 0x0000000113137890 */ /* 0x000fe2000fffe0ff */
[----:B------:R-:W-:-:S03]  /*3db0*/  ISETP.NE.AND P0, PT, R8, 0x2, PT ;  /* 0x000000020800780c */ /* 0x000fc60003f05270 */
[----:B------:R-:W-:Y:S01]  /*3dc0*/  UISETP.NE.AND UP0, UPT, UR19, 0x4, UPT ;  /* 0x000000041300788c */ /* 0x000fe2000bf05270 */
[----:B-12---:R-:W-:Y:S02]  /*3dd0*/  SEL R0, RZ, 0x1, P0 ;  /* 0x00000001ff007807 */ /* 0x006fe40000000000 */
[----:B------:R-:W-:Y:S01]  /*3de0*/  SEL R8, R8, RZ, P0 ;  /* 0x000000ff08087207 */ /* 0x000fe20000000000 */
[----:B----4-:R-:W-:Y:S01]  /*3df0*/  USEL UR8, URZ, 0x1, UP0 ;  /* 0x00000001ff087887 */ /* 0x010fe20008000000 */
[----:B------:R-:W-:Y:S01]  /*3e00*/  LOP3.LUT R3, R3, R0, RZ, 0x3c, !PT ;  /* 0x0000000003037212 */ /* 0x000fe200078e3cff */
[----:B------:R-:W-:-:S04]  /*3e10*/  USEL UR19, UR19, URZ, UP0 ;  /* 0x000000ff13137287 */ /* 0x000fc80008000000 */
[----:B------:R-:W-:Y:S01]  /*3e20*/  LOP3.LUT R9, R9, UR8, RZ, 0x3c, !PT ;  /* 0x0000000809097c12 */ /* 0x000fe2000f8e3cff */
[----:B------:R-:W-:Y:S07]  /*3e30*/  @P1 BRA `(.L_x_74) ;  /* 0xfffffff800381947 */ /* 0x000fee000383ffff */
[----:B------:R-:W1:Y:S01]  /*3e40*/  S2UR UR6, SR_CgaCtaId ;  /* 0x00000000000679c3 */ /* 0x000e620000008800 */
[----:B------:R-:W-:Y:S01]  /*3e50*/  ELECT P0, URZ, PT ;  /* 0x0000000000ff782f */ /* 0x000fe20003800000 */
[----:B------:R-:W-:Y:S01]  /*3e60*/  HFMA2 R0, -RZ, RZ, 0, 5.9604644775390625e-08 ;  /* 0x00000001ff007431 */ /* 0x000fe200000001ff */
[----:B------:R-:W-:-:S05]  /*3e70*/  UMOV UR8, 0x40 ;  /* 0x0000004000087882 */ /* 0x000fca0000000000 */
[----:B------:R-:W-:Y:S01]  /*3e80*/  UVIRTCOUNT.DEALLOC.SMPOOL 0x80 ;  /* 0x000000800000784c */ /* 0x000fe20000000000 */
[----:B------:R-:W-:Y:S02]  /*3e90*/  UISETP.NE.AND UP0, UPT, UR5, URZ, UPT ;  /* 0x000000ff0500728c */ /* 0x000fe4000bf05270 */
[----:B-1----:R-:W-:-:S09]  /*3ea0*/  ULEA UR6, UR6, UR8, 0x18 ;  /* 0x0000000806067291 */ /* 0x002fd2000f8ec0ff */
[----:B------:R1:W-:Y:S01]  /*3eb0*/  @P0 STS.U8 [UR6+0x1c], R0 ;  /* 0x00001c00ff000988 */ /* 0x0003e20008000006 */
[----:B------:R-:W-:Y:S05]  /*3ec0*/  BRA.U UP0, `(.L_x_75) ;  /* 0x0000000100a07547 */ /* 0x000fea000b800000 */
[----:B------:R-:W-:Y:S01]  /*3ed0*/  UIADD3 UR5, UPT, UPT, UR7, 0xd0, URZ ;  /* 0x000000d007057890 */ /* 0x000fe2000fffe0ff */
[----:B------:R-:W-:-:S03]  /*3ee0*/  SHF.L.U32 R2, R9, 0x1f, RZ ;  /* 0x0000001f09027819 */ /* 0x000fc600000006ff */
[----:B------:R-:W-:-:S09]  /*3ef0*/  ULEA UR8, UR19, UR5, 0x3 ;  /* 0x0000000513087291 */ /* 0x000fd2000f8e18ff */
[----:B------:R-:W2:Y:S02]  /*3f00*/  SYNCS.PHASECHK.TRANS64.TRYWAIT P0, [UR8], R2 ;  /* 0x00000002ff0075a7 */ /* 0x000ea40008001108 */
[----:B--2---:R-:W-:Y:S05]  /*3f10*/  @!P0 BRA `(.L_x_76) ;  /* 0x00000074003c8947 */ /* 0x004fea0003800000 */
.L_x_208:
        /* <DEDUP_REMOVED lines=9> */
.L_x_210:
        /* <DEDUP_REMOVED lines=9> */
.L_x_212:
[----:B------:R-:W-:-:S04]  /*4040*/  UIADD3 UR9, UPT, UPT, UR9, 0x1, URZ ;  /* 0x0000000109097890 */ /* 0x000fc8000fffe0ff */
[----:B------:R-:W-:-:S04]  /*4050*/  UISETP.NE.AND UP1, UPT, UR9, 0x4, UPT ;  /* 0x000000040900788c */ /* 0x000fc8000bf25270 */
[----:B------:R-:W-:Y:S02]  /*4060*/  USEL UR8, URZ, 0x1, UP1 ;  /* 0x00000001ff087887 */ /* 0x000fe40008800000 */
[----:B------:R-:W-:-:S04]  /*4070*/  USEL UR9, UR9, URZ, UP1 ;  /* 0x000000ff09097287 */ /* 0x000fc80008800000 */
[----:B------:R-:W-:Y:S01]  /*4080*/  ULEA UR9, UR9, UR5, 0x3 ;  /* 0x0000000509097291 */ /* 0x000fe2000f8e18ff */
[----:B------:R-:W-:-:S04]  /*4090*/  LOP3.LUT R2, R2, UR8, RZ, 0x3c, !PT ;  /* 0x0000000802027c12 */ /* 0x000fc8000f8e3cff */
[----:B------:R-:W-:Y:S01]  /*40a0*/  SHF.L.U32 R2, R2, 0x1f, RZ ;  /* 0x0000001f02027819 */ /* 0x000fe200000006ff */
[----:B-1----:R-:W-:-:S04]  /*40b0*/  IMAD.U32 R0, RZ, RZ, UR9 ;  /* 0x00000009ff007e24 */ /* 0x002fc8000f8e00ff */
[----:B------:R1:W2:Y:S03]  /*40c0*/  SYNCS.PHASECHK.TRANS64.TRYWAIT P0, [R0+URZ], R2 ;  /* 0x00000002000075a7 */ /* 0x0002a600080011ff */
[----:B--2---:R-:W-:Y:S05]  /*40d0*/  @!P0 NANOSLEEP.SYNCS 0x989680 ;  /* 0x009896800000895d */ /* 0x004fea0003900000 */
[----:B------:R-:W2:Y:S02]  /*40e0*/  @!P0 SYNCS.PHASECHK.TRANS64 P0, [R0+URZ], R2 ;  /* 0x00000002000085a7 */ /* 0x000ea400080010ff */
[----:B--2---:R-:W-:Y:S05]  /*40f0*/  @P0 BRA `(.L_x_79) ;  /* 0x0000000000200947 */ /* 0x004fea0003800000 */
.L_x_80:
[----:B--2---:R2:W4:Y:S02]  /*4100*/  SYNCS.PHASECHK.TRANS64.TRYWAIT P0, [R0+URZ], R2 ;  /* 0x00000002000075a7 */ /* 0x00452400080011ff */
[----:B----4-:R-:W-:Y:S05]  /*4110*/  @!P0 NANOSLEEP.SYNCS 0x989680 ;  /* 0x009896800000895d */ /* 0x010fea0003900000 */
[----:B------:R-:W4:Y:S02]  /*4120*/  @!P0 SYNCS.PHASECHK.TRANS64 P0, [R0+URZ], R2 ;  /* 0x00000002000085a7 */ /* 0x000f2400080010ff */
[----:B----4-:R-:W-:Y:S05]  /*4130*/  @!P0 BRA `(.L_x_80) ;  /* 0xfffffffc00f08947 */ /* 0x010fea000383ffff */
[----:B------:R-:W-:Y:S05]  /*4140*/  BRA `(.L_x_79) ;  /* 0x00000000000c7947 */ /* 0x000fea0003800000 */
.L_x_75:
[----:B------:R-:W-:-:S04]  /*4150*/  UIADD3 UR5, UPT, UPT, UR7, 0x110, URZ ;  /* 0x0000011007057890 */ /* 0x000fc8000fffe0ff */
[----:B------:R-:W-:-:S09]  /*4160*/  UPRMT UR5, UR4, 0x654, UR5 ;  /* 0x0000065404057896 */ /* 0x000fd20008000005 */
[----:B------:R-:W-:Y:S03]  /*4170*/  SYNCS.ARRIVE.TRANS64.RED.A1T0 RZ, [UR5], RZ ;  /* 0x000000ffffff79a7 */ /* 0x000fe60008100405 */
.L_x_79:
[----:B-12---:R-:W-:Y:S01]  /*4180*/  SHF.L.U32 R2, RZ, 0x1f, RZ ;  /* 0x0000001fff027819 */ /* 0x006fe200000006ff */
[----:B------:R-:W-:Y:S01]  /*4190*/  UIADD3 UR5, UPT, UPT, UR7, 0x110, URZ ;  /* 0x0000011007057890 */ /* 0x000fe2000fffe0ff */
[----:B------:R-:W-:Y:S02]  /*41a0*/  PLOP3.LUT P0, PT, PT, PT, UP0, 0x80, 0x8 ;  /* 0x000000000008781c */ /* 0x000fe40003f0f008 */
[----:B------:R-:W1:Y:S02]  /*41b0*/  SYNCS.PHASECHK.TRANS64.TRYWAIT P1, [UR7+0x110], R2 ;  /* 0x00011002ff0075a7 */ /* 0x000e640008021107 */
[----:B-1----:R-:W-:Y:S09]  /*41c0*/  @!P1 BRA `(.L_x_81) ;  /* 0x0000007000d89947 */ /* 0x002ff20003800000 */
.L_x_214:
[----:B------:R-:W-:Y:S01]  /*41d0*/  @!UP0 UPRMT UR5, UR4, 0x654, UR5 ;  /* 0x0000065404058896 */ /* 0x000fe20008000005 */
[----:B------:R-:W-:Y:S02]  /*41e0*/  UMOV UR8, 0xffff ;  /* 0x0000ffff00087882 */ /* 0x000fe40000000000 */
[----:B------:R-:W-:-:S06]  /*41f0*/  UMOV UR4, 0x1 ;  /* 0x0000000100047882 */ /* 0x000fcc0000000000 */
[----:B------:R-:W-:Y:S01]  /*4200*/  @!P0 SYNCS.ARRIVE.TRANS64.RED.A1T0 RZ, [UR5], RZ ;  /* 0x000000ffffff89a7 */ /* 0x000fe20008100405 */
[----:B------:R-:W-:Y:S01]  /*4210*/  NOP ;  /* 0x0000000000007918 */ /* 0x000fe20000000000 */
[----:B-1----:R-:W1:Y:S01]  /*4220*/  LDS R0, [UR6+0x14] ;  /* 0x00001406ff007984 */ /* 0x002e620008000800 */
[----:B------:R-:W-:-:S04]  /*4230*/  ULOP3.LUT UR5, UR21, 0xffff, URZ, 0xc0, !UPT ;  /* 0x0000ffff15057892 */ /* 0x000fc8000f8ec0ff */
[----:B------:R-:W-:-:S04]  /*4240*/  USHF.R.U32.HI UR5, URZ, 0x5, UR5 ;  /* 0x00000005ff057899 */ /* 0x000fc80008011605 */
[----:B------:R-:W-:Y:S02]  /*4250*/  USHF.L.U32 UR8, UR8, UR5, URZ ;  /* 0x0000000508087299 */ /* 0x000fe400080006ff */
[----:B------:R-:W-:-:S04]  /*4260*/  USHF.L.U32 UR4, UR4, UR5, URZ ;  /* 0x0000000504047299 */ /* 0x000fc800080006ff */
[----:B-1----:R-:W-:-:S04]  /*4270*/  LOP3.LUT R0, R0, UR8, RZ, 0xc0, !PT ;  /* 0x0000000800007c12 */ /* 0x002fc8000f8ec0ff */
[----:B------:R-:W-:-:S13]  /*4280*/  ISETP.NE.AND P0, PT, R0, UR8, PT ;  /* 0x0000000800007c0c */ /* 0x000fda000bf05270 */
[----:B------:R-:W-:Y:S05]  /*4290*/  @P0 BRA `(.L_x_82) ;  /* 0x0000000000580947 */ /* 0x000fea0003800000 */
[----:B------:R-:W1:Y:S02]  /*42a0*/  LDS R0, [UR6+0x18] ;  /* 0x00001806ff007984 */ /* 0x000e640008000800 */
[----:B-1----:R-:W-:-:S04]  /*42b0*/  LOP3.LUT R0, R0, UR4, RZ, 0xc0, !PT ;  /* 0x0000000400007c12 */ /* 0x002fc8000f8ec0ff */
[----:B------:R-:W-:-:S13]  /*42c0*/  ISETP.NE.AND P0, PT, R0, UR4, PT ;  /* 0x0000000400007c0c */ /* 0x000fda000bf05270 */
[----:B------:R-:W-:Y:S05]  /*42d0*/  @P0 BRA `(.L_x_83) ;  /* 0x00000000003c0947 */ /* 0x000fea0003800000 */
[----:B------:R-:W1:Y:S01]  /*42e0*/  S2R R2, SR_LANEID ;  /* 0x0000000000027919 */ /* 0x000e620000000000 */
[----:B------:R-:W-:Y:S01]  /*42f0*/  ULOP3.LUT UR8, URZ, UR8, URZ, 0x33, !UPT ;  /* 0x00000008ff087292 */ /* 0x000fe2000f8e33ff */
[----:B------:R-:W-:Y:S02]  /*4300*/  VOTEU.ANY UR7, UPT, PT ;  /* 0x0000000000077886 */ /* 0x000fe400038e0100 */
[----:B------:R-:W-:-:S03]  /*4310*/  UFLO.U32 UR7, UR7 ;  /* 0x00000007000772bd */ /* 0x000fc600080e0000 */
[----:B------:R-:W-:-:S04]  /*4320*/  IMAD.U32 R0, RZ, RZ, UR8 ;  /* 0x00000008ff007e24 */ /* 0x000fc8000f8e00ff */
[----:B------:R2:W4:Y:S02]  /*4330*/  REDUX UR5, R0 ;  /* 0x00000000000573c4 */ /* 0x0005240000000000 */
[----:B------:R1:W-:Y:S02]  /*4340*/  UTCATOMSWS.AND URZ, UR8 ;  /* 0x0000000800ff79e3 */ /* 0x0003e40008000000 */
[----:B-1----:R-:W-:Y:S02]  /*4350*/  ISETP.EQ.U32.AND P0, PT, R2, UR7, PT ;  /* 0x0000000702007c0c */ /* 0x002fe4000bf02070 */
[----:B--2---:R-:W-:Y:S02]  /*4360*/  LOP3.LUT R0, RZ, UR4, RZ, 0x33, !PT ;  /* 0x00000004ff007c12 */ /* 0x004fe4000f8e33ff */
[----:B----4-:R-:W-:Y:S02]  /*4370*/  MOV R2, UR5 ;  /* 0x0000000500027c02 */ /* 0x010fe40008000f00 */
[----:B------:R-:W1:Y:S07]  /*4380*/  REDUX UR4, R0 ;  /* 0x00000000000473c4 */ /* 0x000e6e0000000000 */
[----:B------:R2:W-:Y:S01]  /*4390*/  @P0 ATOMS.AND RZ, [UR6+0x14], R2 ;  /* 0x00001402ffff098c */ /* 0x0005e2000a800006 */
[----:B-1----:R-:W-:-:S05]  /*43a0*/  IMAD.U32 R0, RZ, RZ, UR4 ;  /* 0x00000004ff007e24 */ /* 0x002fca000f8e00ff */
[----:B------:R2:W-:Y:S01]  /*43b0*/  @P0 ATOMS.AND RZ, [UR6+0x18], R0 ;  /* 0x00001800ffff098c */ /* 0x0005e2000a800006 */
[----:B------:R-:W-:Y:S05]  /*43c0*/  BRA `(.L_x_84) ;  /* 0x0000000000147947 */ /* 0x000fea0003800000 */
.L_x_83:
[----:B------:R-:W-:Y:S02]  /*43d0*/  MOV R2, 0x43f0 ;  /* 0x000043f000027802 */ /* 0x000fe40000000f00 */
[----:B---3-5:R-:W-:Y:S05]  /*43e0*/  CALL.REL.NOINC `($__internal_0_$__cuda_sm10x_tcgen05_guardrail_trap_col_being_dealloced_not_returned_by_alloc) ;  /* 0x0000007800687944 */ /* 0x028fea0003c00000 */
[----:B------:R-:W-:Y:S05]  /*43f0*/  BRA `(.L_x_84) ;  /* 0x0000000000087947 */ /* 0x000fea0003800000 */
.L_x_82:
[----:B------:R-:W-:Y:S02]  /*4400*/  MOV R2, 0x4420 ;  /* 0x0000442000027802 */ /* 0x000fe40000000f00 */
[----:B---3-5:R-:W-:Y:S05]  /*4410*/  CALL.REL.NOINC `($__internal_2_$__cuda_sm10x_tcgen05_guardrail_trap_unallocated_columns_being_dealloced) ;  /* 0x0000007800747944 */ /* 0x028fea0003c00000 */
.L_x_84:
[----:B------:R-:W-:Y:S01]  /*4420*/  NOP ;  /* 0x0000000000007918 */ /* 0x000fe20000000000 */
[----:B------:R-:W-:Y:S05]  /*4430*/  EXIT ;  /* 0x000000000000794d */ /* 0x000fea0003800000 */
.L_x_55:
[----:B------:R-:W-:-:S09]  /*4440*/  UISETP.NE.OR UP5, UPT, UR10, 0x3, !UP5 ;  /* 0x000000030a00788c */ /* 0x000fd2000efa5670 */
[----:B------:R-:W-:Y:S05]  /*4450*/  BRA.U UP5, `(.L_x_85) ;  /* 0x0000001905507547 */ /* 0x000fea000b800000 */
[----:B------:R-:W1:Y:S01]  /*4460*/  LDC R0, c[0x0][0xb30] ;  /* 0x0002cc00ff007b82 */ /* 0x000e620000000800 */
[----:B------:R-:W2:Y:S01]  /*4470*/  LDCU.64 UR8, c[0x0][0x888] ;  /* 0x00011100ff0877ac */ /* 0x000ea20008000a00 */
[----:B------:R-:W-:Y:S01]  /*4480*/  CS2R R28, SRZ ;  /* 0x00000000001c7805 */ /* 0x000fe2000001ff00 */
[----:B------:R-:W-:Y:S01]  /*4490*/  IMAD.MOV.U32 R25, RZ, RZ, 0x2000 ;  /* 0x00002000ff197424 */ /* 0x000fe200078e00ff */
[----:B------:R-:W3:Y:S04]  /*44a0*/  LDCU.64 UR4, c[0x0][0x890] ;  /* 0x00011200ff0477ac */ /* 0x000ee80008000a00 */
[----:B------:R-:W4:Y:S01]  /*44b0*/  LDC R24, c[0x0][0x370] ;  /* 0x0000dc00ff187b82 */ /* 0x000f220000000800 */
[----:B------:R-:W-:Y:S01]  /*44c0*/  UMOV UR6, 0x400 ;  /* 0x0000040000067882 */ /* 0x000fe20000000000 */
[----:B------:R-:W-:-:S02]  /*44d0*/  UPLOP3.LUT UP1, UPT, UPT, UPT, UPT, 0x40, 0x4 ;  /* 0x000000000004789c */ /* 0x000fc40003f2e870 */
[----:B------:R-:W-:-:S04]  /*44e0*/  ULEA UR6, UR37, UR6, 0x18 ;  /* 0x0000000625067291 */ /* 0x000fc8000f8ec0ff */
[----:B------:R-:W4:Y:S01]  /*44f0*/  LDC R3, c[0x0][0xb0c] ;  /* 0x0002c300ff037b82 */ /* 0x000f220000000800 */
[----:B------:R-:W-:Y:S02]  /*4500*/  UIADD3 UR49, UPT, UPT, UR6, 0x40, URZ ;  /* 0x0000004006317890 */ /* 0x000fe4000fffe0ff */
[----:B--2---:R-:W-:Y:S02]  /*4510*/  UISETP.NE.U32.AND UP3, UPT, UR8, URZ, UPT ;  /* 0x000000ff0800728c */ /* 0x004fe4000bf65070 */
[----:B------:R-:W-:Y:S02]  /*4520*/  UIADD3 UR41, UPT, UPT, UR6, 0x48, URZ ;  /* 0x0000004806297890 */ /* 0x000fe4000fffe0ff */
[----:B---3--:R-:W-:Y:S01]  /*4530*/  UISETP.NE.U32.AND UP4, UPT, UR4, URZ, UPT ;  /* 0x000000ff0400728c */ /* 0x008fe2000bf85070 */
[----:B------:R-:W2:Y:S01]  /*4540*/  LDC R18, c[0x0][0xb20] ;  /* 0x0002c800ff127b82 */ /* 0x000ea20000000800 */
[----:B-1----:R-:W-:Y:S01]  /*4550*/  ISETP.NE.AND P1, PT, R0, 0x1, PT ;  /* 0x000000010000780c */ /* 0x002fe20003f25270 */
[----:B------:R-:W-:-:S02]  /*4560*/  UISETP.NE.AND.EX UP3, UPT, UR9, URZ, UPT, UP3 ;  /* 0x000000ff0900728c */ /* 0x000fc4000bf65330 */
[----:B------:R-:W-:Y:S02]  /*4570*/  UIADD3 UR33, UPT, UPT, UR6, 0x50, URZ ;  /* 0x0000005006217890 */ /* 0x000fe4000fffe0ff */
[----:B------:R-:W-:Y:S02]  /*4580*/  UIADD3 UR25, UPT, UPT, UR6, 0x58, URZ ;  /* 0x0000005806197890 */ /* 0x000fe4000fffe0ff */
[----:B------:R-:W1:Y:S01]  /*4590*/  LDC.64 R30, c[0x0][0x348] ;  /* 0x0000d200ff1e7b82 */ /* 0x000e620000000a00 */
[----:B------:R-:W-:-:S07]  /*45a0*/  UISETP.NE.AND.EX UP4, UPT, UR5, URZ, UPT, UP4 ;  /* 0x000000ff0500728c */ /* 0x000fce000bf85340 */
[----:B------:R-:W3:Y:S08]  /*45b0*/  LDC.64 R16, c[0x0][0xb10] ;  /* 0x0002c400ff107b82 */ /* 0x000ef00000000a00 */
[----:B------:R-:W1:Y:S08]  /*45c0*/  LDC.64 R6, c[0x0][0xb18] ;  /* 0x0002c600ff067b82 */ /* 0x000e700000000a00 */
[----:B------:R-:W1:Y:S08]  /*45d0*/  LDC.64 R4, c[0x0][0xb28] ;  /* 0x0002ca00ff047b82 */ /* 0x000e700000000a00 */
[----:B--2-4-:R-:W1:Y:S02]  /*45e0*/  LDC R19, c[0x0][0x374] ;  /* 0x0000dd00ff137b82 */ /* 0x014e640000000800 */
.L_x_100:
[C---:B------:R-:W-:Y:S02]  /*45f0*/  LEA R0, R29.reuse, UR6, 0x3 ;  /* 0x000000061d007c11 */ /* 0x040fe4000f8e18ff */
[----:B------:R-:W-:Y:S02]  /*4600*/  SHF.L.U32 R2, R28, 0x1f, RZ ;  /* 0x0000001f1c027819 */ /* 0x000fe400000006ff */
[----:B------:R-:W-:Y:S02]  /*4610*/  LEA R20, R29, UR6, 0x4 ;  /* 0x000000061d147c11 */ /* 0x000fe4000f8e20ff */
[----:B--2---:R-:W2:Y:S02]  /*4620*/  SYNCS.PHASECHK.TRANS64.TRYWAIT P0, [R0+URZ+0x90], R2 ;  /* 0x00009002000075a7 */ /* 0x004ea400080011ff */
[----:B--2---:R-:W-:Y:S05]  /*4630*/  @!P0 BRA `(.L_x_86) ;  /* 0x0000006c00d48947 */ /* 0x004fea0003800000 */
.L_x_215:
[----:B------:R-:W-:Y:S01]  /*4640*/  ISETP.GE.AND P0, PT, R26, 0x1, PT ;  /* 0x000000011a00780c */ /* 0x000fe20003f06270 */
[----:B------:R-:W4:Y:S01]  /*4650*/  LDS.128 R20, [R20+0x120] ;  /* 0x0001200014147984 */ /* 0x000f220000000c00 */
[----:B--2---:R-:W-:Y:S01]  /*4660*/  VIADD R0, R0, 0xa0 ;  /* 0x000000a000007836 */ /* 0x004fe20000000000 */
[----:B------:R-:W-:Y:S01]  /*4670*/  @!PT LDS RZ, [RZ] ;  /* 0x00000000fffff984 */ /* 0x000fe20000000800 */
[----:B------:R-:W-:Y:S01]  /*4680*/  @!PT LDS RZ, [RZ] ;  /* 0x00000000fffff984 */ /* 0x000fe20000000800 */
[----:B------:R-:W-:Y:S01]  /*4690*/  @!PT LDS RZ, [RZ] ;  /* 0x00000000fffff984 */ /* 0x000fe20000000800 */
[----:B------:R-:W-:Y:S01]  /*46a0*/  @!PT LDS RZ, [RZ] ;  /* 0x00000000fffff984 */ /* 0x000fe20000000800 */
[----:B------:R2:W-:Y:S06]  /*46b0*/  MEMBAR.ALL.CTA ;  /* 0x0000000000007992 */ /* 0x0005ec0000008000 */
[----:B--2---:R-:W2:Y:S01]  /*46c0*/  FENCE.VIEW.ASYNC.S ;  /* 0x00000000000073c6 */ /* 0x004ea20000000000 */
[----:B------:R-:W-:Y:S04]  /*46d0*/  PRMT R0, RZ, 0x654, R0 ;  /* 0x00000654ff007816 */ /* 0x000fe80000000000 */
[----:B--2---:R2:W-:Y:S01]  /*46e0*/  SYNCS.ARRIVE.TRANS64.RED.A1T0 RZ, [R0+URZ], RZ ;  /* 0x000000ff00ff79a7 */ /* 0x0045e200081004ff */
[----:B----4-:R-:W-:Y:S11]  /*46f0*/  LOP3.LUT P3, RZ, R22, 0x1, RZ, 0xc0, !PT ;  /* 0x0000000116ff7812 */ /* 0x010ff6000786c0ff */
[----:B------:R-:W-:Y:S02]  /*4700*/  @!UPT UIADD3 URZ, UPT, UPT, URZ, URZ, URZ ;  /* 0x000000fffffff290 */ /* 0x000fe4000fffe0ff */
[----:B------:R-:W-:Y:S02]  /*4710*/  @P3 MOV R11, R20 ;  /* 0x00000014000b3202 */ /* 0x000fe40000000f00 */
[----:B------:R-:W-:Y:S01]  /*4720*/  @P3 LOP3.LUT R10, R21, 0xffff, RZ, 0xc0, !PT ;  /* 0x0000ffff150a3812 */ /* 0x000fe200078ec0ff */
[----:B--2---:R-:W-:Y:S06]  /*4730*/  @!P0 BRA `(.L_x_87) ;  /* 0x0000000000a48947 */ /* 0x004fec0003800000 */
[-C--:B-1----:R-:W-:Y:S01]  /*4740*/  IMAD.HI.U32 R0, R19, R7.reuse, RZ ;  /* 0x0000000713007227 */ /* 0x082fe200078e00ff */
[----:B------:R-:W-:Y:S02]  /*4750*/  ISETP.NE.AND P0, PT, R6, 0x1, PT ;  /* 0x000000010600780c */ /* 0x000fe40003f05270 */
[----:B------:R-:W-:Y:S01]  /*4760*/  ISETP.NE.AND P2, PT, R26, 0x1, PT ;  /* 0x000000011a00780c */ /* 0x000fe20003f45270 */
[----:B---3--:R-:W-:Y:S01]  /*4770*/  IMAD.HI.U32 R9, R24, R16, RZ ;  /* 0x0000001018097227 */ /* 0x008fe200078e00ff */
[----:B------:R-:W-:Y:S02]  /*4780*/  SHF.R.U32.HI R0, RZ, R18, R0 ;  /* 0x00000012ff007219 */ /* 0x000fe40000011600 */
[----:B------:R-:W-:Y:S01]  /*4790*/  ISETP.NE.AND P4, PT, R3, 0x1, PT ;  /* 0x000000010300780c */ /* 0x000fe20003f85270 */
[----:B------:R-:W-:Y:S01]  /*47a0*/  IMAD.HI.U32 R13, R10, R7, RZ ;  /* 0x000000070a0d7227 */ /* 0x000fe200078e00ff */
[----:B------:R-:W-:Y:S02]  /*47b0*/  SHF.R.U32.HI R9, RZ, R17, R9 ;  /* 0x00000011ff097219 */ /* 0x000fe40000011609 */
[----:B------:R-:W-:Y:S01]  /*47c0*/  SEL R0, R19, R0, !P0 ;  /* 0x0000000013007207 */ /* 0x000fe20004000000 */
[----:B------:R-:W-:Y:S01]  /*47d0*/  IMAD.HI.U32 R12, R11, R16, RZ ;  /* 0x000000100b0c7227 */ /* 0x000fe200078e00ff */
[----:B------:R-:W-:Y:S03]  /*47e0*/  SEL R9, R24, R9, !P4 ;  /* 0x0000000918097207 */ /* 0x000fe60006000000 */
[-C--:B------:R-:W-:Y:S01]  /*47f0*/  IMAD.HI.U32 R8, R0, R4.reuse, RZ ;  /* 0x0000000400087227 */ /* 0x080fe200078e00ff */
[----:B------:R-:W-:Y:S03]  /*4800*/  SHF.R.U32.HI R12, RZ, R17, R12 ;  /* 0x00000011ff0c7219 */ /* 0x000fe6000001160c */
[----:B------:R-:W-:Y:S01]  /*4810*/  IMAD.HI.U32 R2, R9, R4, RZ ;  /* 0x0000000409027227 */ /* 0x000fe200078e00ff */
[-C--:B------:R-:W-:Y:S02]  /*4820*/  @P2 SHF.R.U32.HI R0, RZ, R5.reuse, R8 ;  /* 0x00000005ff002219 */ /* 0x080fe40000011608 */
[----:B------:R-:W-:Y:S02]  /*4830*/  SHF.R.U32.HI R8, RZ, R18, R13 ;  /* 0x00000012ff087219 */ /* 0x000fe4000001160d */
[----:B------:R-:W-:Y:S01]  /*4840*/  @P2 SHF.R.U32.HI R9, RZ, R5, R2 ;  /* 0x00000005ff092219 */ /* 0x000fe20000011602 */
[----:B------:R-:W-:Y:S01]  /*4850*/  IMAD R0, R26, R0, RZ ;  /* 0x000000001a007224 */ /* 0x000fe200078e02ff */
[----:B------:R-:W-:Y:S02]  /*4860*/  SEL R8, R10, R8, !P0 ;  /* 0x000000080a087207 */ /* 0x000fe40004000000 */
[----:B------:R-:W-:Y:S01]  /*4870*/  SEL R2, R11, R12, !P4 ;  /* 0x0000000c0b027207 */ /* 0x000fe20006000000 */
[----:B------:R-:W-:Y:S01]  /*4880*/  IMAD R12, R26, R9, RZ ;  /* 0x000000091a0c7224 */ /* 0x000fe200078e02ff */
[C---:B------:R-:W-:Y:S01]  /*4890*/  ISETP.GE.AND P0, PT, R8.reuse, R0, PT ;  /* 0x000000000800720c */ /* 0x040fe20003f06270 */
[----:B------:R-:W-:Y:S03]  /*48a0*/  IMAD.HI.U32 R0, R8, R4, RZ ;  /* 0x0000000408007227 */ /* 0x000fe600078e00ff */
[----:B------:R-:W-:Y:S02]  /*48b0*/  ISETP.GE.OR P0, PT, R2, R12, P0 ;  /* 0x0000000c0200720c */ /* 0x000fe40000706670 */
[-C--:B------:R-:W-:Y:S04]  /*48c0*/  SHF.R.U32.HI R0, RZ, R5.reuse, R0 ;  /* 0x00000005ff007219 */ /* 0x080fe80000011600 */
[----:B------:R-:W-:Y:S05]  /*48d0*/  SEL R13, R8, R0, !P2 ;  /* 0x00000000080d7207 */ /* 0x000fea0005000000 */
[----:B------:R-:W-:Y:S02]  /*48e0*/  IMAD.MOV R12, RZ, RZ, -R13 ;  /* 0x000000ffff0c7224 */ /* 0x000fe400078e0a0d */
[----:B------:R-:W-:Y:S04]  /*48f0*/  @!P0 IMAD.HI.U32 R0, R2, R4, RZ ;  /* 0x0000000402008227 */ /* 0x000fe800078e00ff */
[----:B------:R-:W-:Y:S01]  /*4900*/  IMAD R12, R26, R12, R8 ;  /* 0x0000000c1a0c7224 */ /* 0x000fe200078e0208 */
[----:B------:R-:W-:Y:S04]  /*4910*/  @!P0 SHF.R.U32.HI R0, RZ, R5, R0 ;  /* 0x00000005ff008219 */ /* 0x000fe80000011600 */
[----:B------:R-:W-:Y:S04]  /*4920*/  @!P0 SEL R0, R2, R0, !P2 ;  /* 0x0000000002008207 */ /* 0x000fe80005000000 */
[----:B------:R-:W-:Y:S01]  /*4930*/  @!P0 IADD3 R13, PT, PT, R13, -R0, RZ ;  /* 0x800000000d0d8210 */ /* 0x000fe20007ffe0ff */
[----:B------:R-:W-:Y:S01]  /*4940*/  @!P0 IMAD R0, R9, R12, R0 ;  /* 0x0000000c09008224 */ /* 0x000fe200078e0200 */
[----:B------:R-:W-:Y:S01]  /*4950*/  IADD3 R9, PT, PT, -R8, RZ, RZ ;  /* 0x000000ff08097210 */ /* 0x000fe20007ffe1ff */
[--C-:B------:R-:W-:Y:S02]  /*4960*/  IMAD.MOV R12, RZ, RZ, -R2.reuse ;  /* 0x000000ffff0c7224 */ /* 0x100fe400078e0a02 */
[----:B------:R-:W-:Y:S02]  /*4970*/  @!P0 IMAD R8, R13, R26, R2 ;  /* 0x0000001a0d088224 */ /* 0x000fe400078e0202 */
[----:B------:R-:W-:Y:S02]  /*4980*/  @!P0 IMAD.MOV.U32 R2, RZ, RZ, R0 ;  /* 0x000000ffff028224 */ /* 0x000fe400078e0000 */
[----:B------:R-:W-:Y:S02]  /*4990*/  IMAD R11, R3, R12, R11 ;  /* 0x0000000c030b7224 */ /* 0x000fe400078e020b */
[----:B------:R-:W-:Y:S02]  /*49a0*/  IMAD R10, R6, R9, R10 ;  /* 0x00000009060a7224 */ /* 0x000fe400078e020a */
[----:B------:R-:W-:Y:S02]  /*49b0*/  IMAD R11, R2, R3, R11 ;  /* 0x00000003020b7224 */ /* 0x000fe400078e020b */
[----:B------:R-:W-:Y:S02]  /*49c0*/  IMAD R10, R8, R6, R10 ;  /* 0x00000006080a7224 */ /* 0x000fe400078e020a */
.L_x_87:
[----:B------:R-:W-:Y:S05]  /*49d0*/  BRA.U UP1, `(.L_x_88) ;  /* 0x0000000101107547 */ /* 0x000fea000b800000 */
[----:B------:R-:W-:Y:S04]  /*49e0*/  MOV R2, UR7 ;  /* 0x0000000700027c02 */ /* 0x000fe80008000f00 */
[----:B------:R-:W-:Y:S04]  /*49f0*/  SHF.L.U32 R2, R2, 0x1f, RZ ;  /* 0x0000001f02027819 */ /* 0x000fe800000006ff */
[----:B------:R-:W2:Y:S02]  /*4a00*/  SYNCS.PHASECHK.TRANS64.TRYWAIT P0, [UR6+0x88], R2 ;  /* 0x00008802ff0075a7 */ /* 0x000ea40008001106 */
[----:B--2---:R-:W-:Y:S05]  /*4a10*/  @!P0 BRA `(.L_x_89) ;  /* 0x0000006800f08947 */ /* 0x004fea0003800000 */
.L_x_88:
[----:B------:R-:W-:Y:S01]  /*4a20*/  R2UR UR50, R15 ;  /* 0x000000000f3272ca */ /* 0x000fe200000e0000 */
[----:B------:R-:W-:Y:S01]  /*4a30*/  IMAD.MOV.U32 R32, RZ, RZ, 0x1 ;  /* 0x00000001ff207424 */ /* 0x000fe200078e00ff */
[----:B------:R-:W-:Y:S02]  /*4a40*/  R2UR UR51, R14 ;  /* 0x000000000e3372ca */ /* 0x000fe400000e0000 */
[----:B------:R-:W-:Y:S02]  /*4a50*/  ISETP.NE.U32.AND P2, PT, RZ, UR4, PT ;  /* 0x00000004ff007c0c */ /* 0x000fe4000bf45070 */
[----:B------:R-:W-:Y:S02]  /*4a60*/  SHF.L.U32 R32, R32, 0x1f, RZ ;  /* 0x0000001f20207819 */ /* 0x000fe400000006ff */
[----:B------:R-:W-:Y:S05]  /*4a70*/  ISETP.NE.AND.EX P2, PT, RZ, UR5, PT, P2 ;  /* 0x00000005ff007c0c */ /* 0x000fea000bf45320 */
[----:B------:R-:W-:Y:S02]  /*4a80*/  USHF.L.U32 UR50, UR50, 0x8, URZ ;  /* 0x0000000832327899 */ /* 0x000fe400080006ff */
[----:B------:R-:W-:Y:S01]  /*4a90*/  USHF.L.U32 UR51, UR51, 0x6, URZ ;  /* 0x0000000633337899 */ /* 0x000fe200080006ff */
[----:B------:R-:W-:Y:S11]  /*4aa0*/  BRA.U !UP4, `(.L_x_90) ;  /* 0x000000010c347547 */ /* 0x000ff6000b800000 */
[----:B------:R-:W-:Y:S01]  /*4ab0*/  UPLOP3.LUT UP0, UPT, UPT, UPT, UP3, 0x80, 0x8 ;  /* 0x000000000008789c */ /* 0x000fe20003f0f030 */
[----:B--2---:R-:W-:Y:S02]  /*4ac0*/  HFMA2 R0, -RZ, RZ, 0, 5.9604644775390625e-08 ;  /* 0x00000001ff007431 */ /* 0x004fe400000001ff */
[----:B------:R-:W-:Y:S03]  /*4ad0*/  IMAD.MOV.U32 R64, RZ, RZ, 0x1 ;  /* 0x00000001ff407424 */ /* 0x000fe600078e00ff */
[----:B------:R-:W-:Y:S05]  /*4ae0*/  PLOP3.LUT P0, PT, PT, PT, UP0, 0x80, 0x8 ;  /* 0x000000000008781c */ /* 0x000fea0003f0f008 */
[----:B------:R-:W2:Y:S01]  /*4af0*/  @UP0 LDCU.64 UR10, c[0x0][0x888] ;  /* 0x00011100ff0a07ac */ /* 0x000ea20008000a00 */
[----:B------:R-:W-:Y:S07]  /*4b00*/  @UP0 UIMAD UR8, UR36, UR4, URZ ;  /* 0x00000004240802a4 */ /* 0x000fee000f8e02ff */
[----:B------:R-:W-:Y:S01]  /*4b10*/  @!P0 PRMT R64, R0, 0x7610, R64 ;  /* 0x0000761000408816 */ /* 0x000fe20000000040 */
[----:B--2---:R-:W-:Y:S03]  /*4b20*/  @UP0 UIMAD.WIDE UR10, UR8, 0x4, UR10 ;  /* 0x00000004080a08a5 */ /* 0x004fe6000f8e020a */
[----:B------:R-:W2:Y:S03]  /*4b30*/  @!UP0 LDCU UR8, c[0x0][0x880] ;  /* 0x00011000ff0887ac */ /* 0x000ea60008000800 */
[----:B------:R-:W-:Y:S01]  /*4b40*/  IMAD.U32 R8, RZ, RZ, UR10 ;  /* 0x0000000aff087e24 */ /* 0x000fe2000f8e00ff */
[----:B------:R-:W-:Y:S05]  /*4b50*/  MOV R9, UR11 ;  /* 0x0000000b00097c02 */ /* 0x000fea0008000f00 */
[----:B-----5:R4:W5:Y:S02]  /*4b60*/  @P0 LDG.E R35, desc[UR38][R8.64] ;  /* 0x0000002608230981 */ /* 0x020964000c1e1900 */
[----:B--2-4-:R-:W-:Y:S07]  /*4b70*/  @!P0 IMAD.U32 R35, RZ, RZ, UR8 ;  /* 0x00000008ff238e24 */ /* 0x014fee000f8e00ff */
.L_x_90:
[----:B-----5:R-:W-:Y:S01]  /*4b80*/  @!P2 FSETP.EQ.AND P0, PT, R35, RZ, PT ;  /* 0x000000ff2300a20b */ /* 0x020fe20003f02000 */
[----:B------:R-:W-:Y:S01]  /*4b90*/  @!UPT UIADD3 URZ, UPT, UPT, URZ, URZ, URZ ;  /* 0x000000fffffff290 */ /* 0x000fe2000fffe0ff */
[----:B------:R-:W-:Y:S11]  /*4ba0*/  @!P2 BRA `(.L_x_91) ;  /* 0x000000000014a947 */ /* 0x000ff60003800000 */
[----:B------:R-:W-:Y:S02]  /*4bb0*/  LOP3.LUT P2, RZ, R64, 0xff, RZ, 0xc0, !PT ;  /* 0x000000ff40ff7812 */ /* 0x000fe4000784c0ff */
[----:B------:R-:W-:Y:S04]  /*4bc0*/  PLOP3.LUT P0, PT, PT, PT, UP0, 0x80, 0x8 ;  /* 0x000000000008781c */ /* 0x000fe80003f0f008 */
[----:B------:R-:W-:Y:S07]  /*4bd0*/  PLOP3.LUT P0, PT, P0, PT, PT, 0x8, 0x80 ;  /* 0x000000000080781c */ /* 0x000fee000070e170 */
[----:B------:R-:W-:Y:S11]  /*4be0*/  @P2 FSETP.EQ.AND P0, PT, R35, RZ, PT ;  /* 0x000000ff2300220b */ /* 0x000ff60003f02000 */
[----:B------:R-:W-:Y:S02]  /*4bf0*/  @!UPT UIADD3 URZ, UPT, UPT, URZ, URZ, URZ ;  /* 0x000000fffffff290 */ /* 0x000fe4000fffe0ff */
.L_x_91:
[----:B------:R-:W4:Y:S01]  /*4c00*/  SYNCS.PHASECHK.TRANS64.TRYWAIT P2, [UR6+0x60], R32 ;  /* 0x00006020ff0075a7 */ /* 0x000f220008041106 */
[----:B------:R-:W-:Y:S04]  /*4c10*/  ELECT P4, URZ, PT ;  /* 0x0000000000ff782f */ /* 0x000fe80003880000 */
[----:B------:R-:W-:Y:S11]  /*4c20*/  PLOP3.LUT P4, PT, P0, P4, PT, 0xf2, 0x2f ;  /* 0x00000000002f781c */ /* 0x000ff60000789e72 */
[----:B------:R-:W-:Y:S02]  /*4c30*/  @!UPT UIADD3 URZ, UPT, UPT, URZ, URZ, URZ ;  /* 0x000000fffffff290 */ /* 0x000fe4000fffe0ff */
[----:B-1----:R-:W-:Y:S05]  /*4c40*/  @!P4 IADD3 R8, P0, PT, R30, 0x580, RZ ;  /* 0x000005801e08c810 */ /* 0x002fea0007f1e0ff */
[----:B--2---:R-:W-:Y:S01]  /*4c50*/  @!P4 IMAD.X R2, RZ, RZ, R31, P0 ;  /* 0x000000ffff02c224 */ /* 0x004fe200000e061f */
[----:B----4-:R-:W-:Y:S07]  /*4c60*/  @!P2 BRA `(.L_x_92) ;  /* 0x000000680074a947 */ /* 0x010fee0003800000 */
.L_x_218:
[----:B------:R-:W-:Y:S01]  /*4c70*/  @!P4 R2UR UR9, R8 ;  /* 0x000000000809c2ca */ /* 0x000fe200000e0000 */
[----:B------:R-:W-:Y:S01]  /*4c80*/  VOTEU.ALL UP1, P4 ;  /* 0x0000000000ff7886 */ /* 0x000fe20002020000 */
[----:B------:R-:W-:Y:S01]  /*4c90*/  @!P4 R2UR UR8, R2 ;  /* 0x000000000208c2ca */ /* 0x000fe200000e0000 */
[----:B------:R-:W-:Y:S01]  /*4ca0*/  VOTEU.ALL UP2, P4 ;  /* 0x0000000000ff7886 */ /* 0x000fe20002040000 */
[----:B------:R-:W-:Y:S01]  /*4cb0*/  UMOV UR14, 0x0 ;  /* 0x00000000000e7882 */ /* 0x000fe20000000000 */
[----:B------:R-:W-:Y:S01]  /*4cc0*/  UMOV UR15, 0x10000000 ;  /* 0x10000000000f7882 */ /* 0x000fe20000000000 */
[----:B------:R-:W-:Y:S01]  /*4cd0*/  @!UP1 UIADD3 UR48, UPT, UPT, UR6, 0x200, URZ ;  /* 0x0000020006309890 */ /* 0x000fe2000fffe0ff */
[----:B-1----:R-:W-:Y:S01]  /*4ce0*/  @!P4 IMAD.MOV.U32 R0, RZ, RZ, 0x2000 ;  /* 0x00002000ff00c424 */ /* 0x002fe200078e00ff */
[----:B------:R-:W-:Y:S01]  /*4cf0*/  UMOV UR52, UR36 ;  /* 0x0000002400347c82 */ /* 0x000fe20008000000 */
[----:B------:R-:W-:Y:S01]  /*4d00*/  @!UP1 UIADD3 UR10, UPT, UPT, UR50, 0x80, URZ ;  /* 0x00000080320a9890 */ /* 0x000fe2000fffe0ff */
[----:B------:R-:W-:Y:S01]  /*4d10*/  UMOV UR11, UR51 ;  /* 0x00000033000b7c82 */ /* 0x000fe20008000000 */
[----:B------:R-:W-:Y:S02]  /*4d20*/  UMOV UR12, UR36 ;  /* 0x00000024000c7c82 */ /* 0x000fe40008000000 */
[----:B------:R-:W-:Y:S01]  /*4d30*/  IMAD.U32 R8, RZ, RZ, UR9 ;  /* 0x00000009ff087e24 */ /* 0x000fe2000f8e00ff */
[----:B------:R-:W-:Y:S01]  /*4d40*/  UMOV UR9, UR49 ;  /* 0x0000003100097c82 */ /* 0x000fe20008000000 */
[----:B------:R-:W-:Y:S01]  /*4d50*/  IMAD.U32 R9, RZ, RZ, UR8 ;  /* 0x00000008ff097e24 */ /* 0x000fe2000f8e00ff */
[----:B------:R-:W-:Y:S02]  /*4d60*/  @!UP1 UIADD3 UR8, UPT, UPT, UR6, 0x1200, URZ ;  /* 0x0000120006089890 */ /* 0x000fe4000fffe0ff */
[----:B------:R-:W-:Y:S01]  /*4d70*/  @!P4 R2UR UR16, R8 ;  /* 0x000000000810c2ca */ /* 0x000fe200000e0000 */
[----:B------:R-:W-:Y:S01]  /*4d80*/  VOTEU.ALL UP1, P4 ;  /* 0x0000000000ff7886 */ /* 0x000fe20002020000 */
[----:B------:R-:W-:Y:S01]  /*4d90*/  @!P4 R2UR UR17, R9 ;  /* 0x000000000911c2ca */ /* 0x000fe200000e0000 */
[----:B------:R-:W-:Y:S01]  /*4da0*/  UPRMT UR21, UR37, 0x654, UR49 ;  /* 0x0000065425157896 */ /* 0x000fe20008000031 */
[----:B------:R-:W-:Y:S05]  /*4db0*/  @!P4 IADD3 R8, P0, PT, R30, 0x580, RZ ;  /* 0x000005801e08c810 */ /* 0x000fea0007f1e0ff */
[----:B------:R-:W-:Y:S06]  /*4dc0*/  @!P4 IMAD.X R2, RZ, RZ, R31, P0 ;  /* 0x000000ffff02c224 */ /* 0x000fec00000e061f */
[----:B------:R1:W-:Y:S01]  /*4dd0*/  @!UP2 UTMALDG.3D [UR48], [UR16], desc[UR14] ;  /* 0x00000e301000a5b4 */ /* 0x0003e20008011000 */
[----:B------:R1:W-:Y:S01]  /*4de0*/  @!UP1 UTMALDG.3D [UR8], [UR16], desc[UR14] ;  /* 0x00000e08100095b4 */ /* 0x0003e20008011000 */
[----:B------:R1:W-:Y:S01]  /*4df0*/  @!P4 SYNCS.ARRIVE.TRANS64.RED.A0TR RZ, [UR6+0x40], R0 ;  /* 0x00004000ffffc9a7 */ /* 0x0003e20008300406 */
[----:B------:R-:W-:Y:S01]  /*4e00*/  SYNCS.ARRIVE.TRANS64.RED.A1T0 RZ, [UR21], RZ ;  /* 0x000000ffffff79a7 */ /* 0x000fe20008100415 */
[----:B------:R-:W2:Y:S02]  /*4e10*/  SYNCS.PHASECHK.TRANS64.TRYWAIT P2, [UR6+0x68], R32 ;  /* 0x00006820ff0075a7 */ /* 0x000ea40008041106 */
[----:B-12---:R-:W-:Y:S05]  /*4e20*/  @!P2 BRA `(.L_x_93) ;  /* 0x00000068001ca947 */ /* 0x006fea0003800000 */
.L_x_220:
        /* <DEDUP_REMOVED lines=8> */
[----:B------:R-:W-:Y:S01]  /*4eb0*/  @!UP1 UIADD3 UR40, UPT, UPT, UR6, 0x2200, URZ ;  /* 0x0000220006289890 */ /* 0x000fe2000fffe0ff */
[----:B------:R-:W-:Y:S01]  /*4ec0*/  UMOV UR43, UR51 ;  /* 0x00000033002b7c82 */ /* 0x000fe20008000000 */
[----:B------:R-:W-:Y:S01]  /*4ed0*/  UMOV UR44, UR36 ;  /* 0x00000024002c7c82 */ /* 0x000fe20008000000 */
[----:B------:R-:W-:Y:S02]  /*4ee0*/  @!UP1 UIADD3 UR10, UPT, UPT, UR50, 0x90, URZ ;  /* 0x00000090320a9890 */ /* 0x000fe4000fffe0ff */
[----:B------:R-:W-:Y:S01]  /*4ef0*/  IMAD.U32 R8, RZ, RZ, UR9 ;  /* 0x00000009ff087e24 */ /* 0x000fe2000f8e00ff */
[----:B------:R-:W-:Y:S01]  /*4f00*/  UMOV UR9, UR41 ;  /* 0x0000002900097c82 */ /* 0x000fe20008000000 */
[----:B------:R-:W-:Y:S01]  /*4f10*/  IMAD.U32 R9, RZ, RZ, UR8 ;  /* 0x00000008ff097e24 */ /* 0x000fe2000f8e00ff */
[----:B------:R-:W-:Y:S02]  /*4f20*/  @!UP1 UIADD3 UR8, UPT, UPT, UR6, 0x3200, URZ ;  /* 0x0000320006089890 */ /* 0x000fe4000fffe0ff */
[----:B------:R-:W-:Y:S01]  /*4f30*/  @!P4 R2UR UR18, R8 ;  /* 0x000000000812c2ca */ /* 0x000fe200000e0000 */
[----:B------:R-:W-:Y:S01]  /*4f40*/  VOTEU.ALL UP1, P4 ;  /* 0x0000000000ff7886 */ /* 0x000fe20002020000 */
[----:B------:R-:W-:Y:S01]  /*4f50*/  @!P4 R2UR UR19, R9 ;  /* 0x000000000913c2ca */ /* 0x000fe200000e0000 */
[----:B------:R-:W-:Y:S01]  /*4f60*/  UMOV UR11, UR51 ;  /* 0x00000033000b7c82 */ /* 0x000fe20008000000 */
[----:B------:R-:W-:Y:S01]  /*4f70*/  UMOV UR12, UR36 ;  /* 0x00000024000c7c82 */ /* 0x000fe20008000000 */
[----:B------:R-:W-:Y:S01]  /*4f80*/  UPRMT UR15, UR37, 0x654, UR41 ;  /* 0x00000654250f7896 */ /* 0x000fe20008000029 */
[----:B------:R-:W-:Y:S05]  /*4f90*/  @!P4 IADD3 R8, P0, PT, R30, 0x580, RZ ;  /* 0x000005801e08c810 */ /* 0x000fea0007f1e0ff */
[----:B------:R-:W-:Y:S04]  /*4fa0*/  @!P4 IMAD.X R2, RZ, RZ, R31, P0 ;  /* 0x000000ffff02c224 */ /* 0x000fe800000e061f */
[----:B------:R1:W-:Y:S01]  /*4fb0*/  @!UP2 UTMALDG.3D [UR40], [UR18], desc[UR16] ;  /* 0x000010281200a5b4 */ /* 0x0003e20008011000 */
[----:B------:R1:W-:Y:S01]  /*4fc0*/  @!UP1 UTMALDG.3D [UR8], [UR18], desc[UR16] ;  /* 0x00001008120095b4 */ /* 0x0003e20008011000 */
[----:B------:R1:W-:Y:S01]  /*4fd0*/  @!P4 SYNCS.ARRIVE.TRANS64.RED.A0TR RZ, [UR6+0x48], R0 ;  /* 0x00004800ffffc9a7 */ /* 0x0003e20008300406 */
[----:B------:R-:W-:Y:S01]  /*4fe0*/  SYNCS.ARRIVE.TRANS64.RED.A1T0 RZ, [UR15], RZ ;  /* 0x000000ffffff79a7 */ /* 0x000fe2000810040f */
[----:B------:R-:W2:Y:S02]  /*4ff0*/  SYNCS.PHASECHK.TRANS64.TRYWAIT P2, [UR6+0x70], R32 ;  /* 0x00007020ff0075a7 */ /* 0x000ea40008041106 */
[----:B-12---:R-:W-:Y:S05]  /*5000*/  @!P2 BRA `(.L_x_94) ;  /* 0x0000006400bca947 */ /* 0x006fea0003800000 */
.L_x_222:
        /* <DEDUP_REMOVED lines=10> */
[----:B------:R-:W-:Y:S03]  /*50b0*/  @!UP1 UIADD3 UR10, UPT, UPT, UR50, 0xa0, URZ ;  /* 0x000000a0320a9890 */ /* 0x000fe6000fffe0ff */
        /* <DEDUP_REMOVED lines=18> */
.L_x_224:
        /* <DEDUP_REMOVED lines=9> */
[----:B------:R-:W-:Y:S01]  /*5270*/  SHF.L.U32 R14, RZ, 0x1f, RZ ;  /* 0x0000001fff0e7819 */ /* 0x000fe200000006ff */
[----:B------:R-:W-:Y:S01]  /*5280*/  UMOV UR27, UR51 ;  /* 0x00000033001b7c82 */ /* 0x000fe20008000000 */
[----:B------:R-:W-:Y:S01]  /*5290*/  UMOV UR28, UR36 ;  /* 0x00000024001c7c82 */ /* 0x000fe20008000000 */
[----:B------:R-:W-:Y:S01]  /*52a0*/  @!UP1 UIADD3 UR10, UPT, UPT, UR50, 0xb0, URZ ;  /* 0x000000b0320a9890 */ /* 0x000fe2000fffe0ff */
        /* <DEDUP_REMOVED lines=18> */
.L_x_226:
        /* <DEDUP_REMOVED lines=11> */
[----:B------:R-:W-:Y:S02]  /*5480*/  UMOV UR20, UR36 ;  /* 0x0000002400147c82 */ /* 0x000fe40008000000 */
[----:B------:R-:W-:Y:S01]  /*5490*/  IMAD.U32 R8, RZ, RZ, UR9 ;  /* 0x00000009ff087e24 */ /* 0x000fe2000f8e00ff */
[----:B------:R-:W-:Y:S01]  /*54a0*/  @!UP1 UIADD3 UR10, UPT, UPT, UR50, 0xc0, URZ ;  /* 0x000000c0320a9890 */ /* 0x000fe2000fffe0ff */
[----:B------:R-:W-:Y:S01]  /*54b0*/  IMAD.U32 R9, RZ, RZ, UR8 ;  /* 0x00000008ff097e24 */ /* 0x000fe2000f8e00ff */
[----:B------:R-:W-:Y:S02]  /*54c0*/  @!UP1 UIADD3 UR8, UPT, UPT, UR6, 0x1200, URZ ;  /* 0x0000120006089890 */ /* 0x000fe4000fffe0ff */
[----:B------:R-:W-:Y:S01]  /*54d0*/  @!P4 R2UR UR26, R8 ;  /* 0x00000000081ac2ca */ /* 0x000fe200000e0000 */
[----:B------:R-:W-:Y:S01]  /*54e0*/  VOTEU.ALL UP1, P4 ;  /* 0x0000000000ff7886 */ /* 0x000fe20002020000 */
[----:B------:R-:W-:Y:S01]  /*54f0*/  @!P4 R2UR UR27, R9 ;  /* 0x00000000091bc2ca */ /* 0x000fe200000e0000 */
[----:B------:R-:W-:Y:S01]  /*5500*/  UMOV UR9, UR49 ;  /* 0x0000003100097c82 */ /* 0x000fe20008000000 */
[----:B------:R-:W-:Y:S01]  /*5510*/  UMOV UR11, UR51 ;  /* 0x00000033000b7c82 */ /* 0x000fe20008000000 */
[----:B------:R-:W-:Y:S01]  /*5520*/  UMOV UR12, UR36 ;  /* 0x00000024000c7c82 */ /* 0x000fe20008000000 */
        /* <DEDUP_REMOVED lines=8> */
.L_x_228:
        /* <DEDUP_REMOVED lines=30> */
.L_x_230:
[----:B------:R-:W2:Y:S01]  /*5790*/  LDC.64 R12, c[0x0][0xb18] ;  /* 0x0002c600ff0c7b82 */ /* 0x000ea20000000a00 */
[----:B------:R-:W-:Y:S01]  /*57a0*/  @!P4 R2UR UR8, R2 ;  /* 0x000000000208c2ca */ /* 0x000fe200000e0000 */
[----:B------:R-:W-:Y:S01]  /*57b0*/  VOTEU.ALL UP1, P4 ;  /* 0x0000000000ff7886 */ /* 0x000fe20002020000 */
[----:B------:R-:W-:Y:S01]  /*57c0*/  @!P4 R2UR UR9, R8 ;  /* 0x000000000809c2ca */ /* 0x000fe200000e0000 */
[----:B------:R-:W-:Y:S01]  /*57d0*/  VOTEU.ALL UP2, P4 ;  /* 0x0000000000ff7886 */ /* 0x000fe20002040000 */
[----:B------:R-:W-:Y:S03]  /*57e0*/  UMOV UR22, 0x0 ;  /* 0x0000000000167882 */ /* 0x000fe60000000000 */
[----:B------:R-:W4:Y:S01]  /*57f0*/  @!P1 LDC R2, c[0x0][0xb0c] ;  /* 0x0002c300ff029b82 */ /* 0x000f220000000800 */
[----:B------:R-:W-:Y:S01]  /*5800*/  @!UP1 UIADD3 UR18, UPT, UPT, UR50, 0x60, URZ ;  /* 0x0000006032129890 */ /* 0x000fe2000fffe0ff */
[----:B-1----:R-:W-:Y:S01]  /*5810*/  @!P4 IMAD.MOV.U32 R0, RZ, RZ, 0x2000 ;  /* 0x00002000ff00c424 */ /* 0x002fe200078e00ff */
[----:B------:R-:W-:Y:S01]  /*5820*/  @!UP1 UIADD3 UR16, UPT, UPT, UR6, 0x4200, URZ ;  /* 0x0000420006109890 */ /* 0x000fe2000fffe0ff */
[----:B------:R-:W-:Y:S01]  /*5830*/  @P3 SHF.R.U32.HI R27, RZ, 0x10, R21 ;  /* 0x00000010ff1b3819 */ /* 0x000fe20000011615 */
[----:B------:R-:W-:Y:S01]  /*5840*/  UMOV UR23, 0x10000000 ;  /* 0x1000000000177882 */ /* 0x000fe20000000000 */
[----:B------:R-:W-:Y:S01]  /*5850*/  UMOV UR17, UR33 ;  /* 0x0000002100117c82 */ /* 0x000fe20008000000 */
[----:B------:R-:W-:Y:S01]  /*5860*/  UMOV UR19, UR51 ;  /* 0x0000003300137c82 */ /* 0x000fe20008000000 */
[----:B------:R-:W-:Y:S01]  /*5870*/  IMAD.U32 R9, RZ, RZ, UR8 ;  /* 0x00000008ff097e24 */ /* 0x000fe2000f8e00ff */
[----:B------:R-:W-:Y:S01]  /*5880*/  UMOV UR20, UR36 ;  /* 0x0000002400147c82 */ /* 0x000fe20008000000 */
[----:B------:R-:W-:Y:S01]  /*5890*/  IMAD.U32 R8, RZ, RZ, UR9 ;  /* 0x00000009ff087e24 */ /* 0x000fe2000f8e00ff */
[----:B------:R-:W-:Y:S01]  /*58a0*/  @!UP1 UIADD3 UR10, UPT, UPT, UR50, 0xe0, URZ ;  /* 0x000000e0320a9890 */ /* 0x000fe2000fffe0ff */
[----:B------:R-:W-:Y:S01]  /*58b0*/  VIADD R29, R29, 0x1 ;  /* 0x000000011d1d7836 */ /* 0x000fe20000000000 */
[----:B------:R-:W-:Y:S01]  /*58c0*/  @!P4 R2UR UR27, R9 ;  /* 0x00000000091bc2ca */ /* 0x000fe200000e0000 */
[----:B------:R-:W-:Y:S01]  /*58d0*/  @!UP1 UIADD3 UR8, UPT, UPT, UR6, 0x5200, URZ ;  /* 0x0000520006089890 */ /* 0x000fe2000fffe0ff */
[----:B------:R-:W-:Y:S01]  /*58e0*/  @!P4 R2UR UR26, R8 ;  /* 0x00000000081ac2ca */ /* 0x000fe200000e0000 */
[----:B------:R-:W-:Y:S01]  /*58f0*/  VOTEU.ALL UP1, P4 ;  /* 0x0000000000ff7886 */ /* 0x000fe20002020000 */
[----:B------:R-:W1:Y:S01]  /*5900*/  LDC.64 R8, c[0x0][0xb10] ;  /* 0x0002c400ff087b82 */ /* 0x000e620000000a00 */
[----:B------:R-:W-:Y:S01]  /*5910*/  UMOV UR9, UR33 ;  /* 0x0000002100097c82 */ /* 0x000fe20008000000 */
[----:B------:R-:W-:Y:S01]  /*5920*/  UMOV UR11, UR51 ;  /* 0x00000033000b7c82 */ /* 0x000fe20008000000 */
[----:B------:R-:W-:Y:S08]  /*5930*/  UMOV UR12, UR36 ;  /* 0x00000024000c7c82 */ /* 0x000ff00008000000 */
[----:B------:R1:W-:Y:S01]  /*5940*/  @!UP2 UTMALDG.3D [UR16], [UR26], desc[UR22] ;  /* 0x000016101a00a5b4 */ /* 0x0003e20008011000 */
[----:B------:R1:W-:Y:S01]  /*5950*/  @!UP1 UTMALDG.3D [UR8], [UR26], desc[UR22] ;  /* 0x000016081a0095b4 */ /* 0x0003e20008011000 */
[----:B------:R5:W-:Y:S01]  /*5960*/  @!P4 SYNCS.ARRIVE.TRANS64.RED.A0TR RZ, [UR6+0x50], R0 ;  /* 0x00005000ffffc9a7 */ /* 0x000be20008300406 */
[C---:B-1----:R-:W-:Y:S01]  /*5970*/  @!P1 IMAD.HI.U32 R8, R11.reuse, R8, RZ ;  /* 0x000000080b089227 */ /* 0x042fe200078e00ff */
[----:B--2---:R-:W-:Y:S02]  /*5980*/  @!P1 ISETP.NE.AND P0, PT, R12, 0x1, PT ;  /* 0x000000010c00980c */ /* 0x004fe40003f05270 */
[----:B----4-:R-:W-:Y:S01]  /*5990*/  @!P1 ISETP.NE.AND P2, PT, R2, 0x1, PT ;  /* 0x000000010200980c */ /* 0x010fe20003f45270 */
[C---:B------:R-:W-:Y:S01]  /*59a0*/  @!P1 IMAD.HI.U32 R13, R10.reuse, R13, RZ ;  /* 0x0000000d0a0d9227 */ /* 0x040fe200078e00ff */
[----:B------:R-:W-:Y:S04]  /*59b0*/  @!P1 SHF.R.U32.HI R8, RZ, R9, R8 ;  /* 0x00000009ff089219 */ /* 0x000fe80000011608 */
[----:B------:R-:W-:Y:S01]  /*59c0*/  @!P1 SEL R8, R11, R8, !P2 ;  /* 0x000000080b089207 */ /* 0x000fe20005000000 */
[----:B------:R-:W-:Y:S01]  /*59d0*/  SYNCS.ARRIVE.TRANS64.RED.A1T0 RZ, [UR14], RZ ;  /* 0x000000ffffff79a7 */ /* 0x000fe2000810040e */
[----:B------:R-:W1:Y:S01]  /*59e0*/  SYNCS.PHASECHK.TRANS64.TRYWAIT P5, [UR6+0x78], R14 ;  /* 0x0000780eff0075a7 */ /* 0x000e6200080a1106 */
[----:B-----5:R-:W2:Y:S02]  /*59f0*/  @!P1 LDC R0, c[0x0][0xb20] ;  /* 0x0002c800ff009b82 */ /* 0x020ea40000000800 */
[----:B--2---:R-:W-:Y:S04]  /*5a00*/  @!P1 SHF.R.U32.HI R0, RZ, R0, R13 ;  /* 0x00000000ff009219 */ /* 0x004fe8000001160d */
[----:B------:R-:W-:Y:S05]  /*5a10*/  @!P1 SEL R9, R10, R0, !P0 ;  /* 0x000000000a099207 */ /* 0x000fea0004000000 */
[----:B------:R-:W-:Y:S02]  /*5a20*/  @!P1 IMAD.IADD R0, R9, 0x1, -R8 ;  /* 0x0000000109009824 */ /* 0x000fe400078e0a08 */
[----:B------:R-:W-:Y:S02]  /*5a30*/  @!P1 IMAD.IADD R8, R8, 0x1, -R9 ;  /* 0x0000000108089824 */ /* 0x000fe400078e0a09 */
[----:B------:R-:W-:Y:S02]  /*5a40*/  @!P1 IMAD R11, R0, R2, R11 ;  /* 0x00000002000b9224 */ /* 0x000fe400078e020b */
[----:B------:R-:W-:Y:S01]  /*5a50*/  @!P1 IMAD R10, R8, R12, R10 ;  /* 0x0000000c080a9224 */ /* 0x000fe200078e020a */
[----:B-1----:R-:W-:Y:S06]  /*5a60*/  @!P5 BRA `(.L_x_99) ;  /* 0x0000005c009cd947 */ /* 0x002fec0003800000 */
.L_x_232:
[----:B------:R-:W-:Y:S01]  /*5a70*/  @!P4 IADD3 R2, P0, PT, R30, 0x580, RZ ;  /* 0x000005801e02c810 */ /* 0x000fe20007f1e0ff */
[----:B------:R-:W-:Y:S01]  /*5a80*/  VOTEU.ALL UP1, P4 ;  /* 0x0000000000ff7886 */ /* 0x000fe20002020000 */
[----:B------:R-:W-:Y:S01]  /*5a90*/  VOTEU.ALL UP2, P4 ;  /* 0x0000000000ff7886 */ /* 0x000fe20002040000 */
[----:B------:R-:W-:Y:S01]  /*5aa0*/  UMOV UR14, 0x0 ;  /* 0x00000000000e7882 */ /* 0x000fe20000000000 */
[----:B------:R-:W-:Y:S01]  /*5ab0*/  @!P4 R2UR UR9, R2 ;  /* 0x000000000209c2ca */ /* 0x000fe200000e0000 */
[----:B-1----:R-:W-:Y:S01]  /*5ac0*/  @!P4 IMAD.X R0, RZ, RZ, R31, P0 ;  /* 0x000000ffff00c224 */ /* 0x002fe200000e061f */
[----:B------:R-:W-:Y:S01]  /*5ad0*/  @!UP1 UIADD3 UR18, UPT, UPT, UR50, 0x70, URZ ;  /* 0x0000007032129890 */ /* 0x000fe2000fffe0ff */
[----:B------:R-:W-:Y:S01]  /*5ae0*/  ISETP.NE.AND P0, PT, R29, 0x2, PT ;  /* 0x000000021d00780c */ /* 0x000fe20003f05270 */
[----:B------:R-:W-:Y:S01]  /*5af0*/  @!UP1 UIADD3 UR16, UPT, UPT, UR6, 0x6200, URZ ;  /* 0x0000620006109890 */ /* 0x000fe2000fffe0ff */
[----:B------:R-:W-:Y:S01]  /*5b00*/  IMAD.IADD R15, R10, 0x1, R62 ;  /* 0x000000010a0f7824 */ /* 0x000fe200078e023e */
[----:B------:R-:W-:Y:S01]  /*5b10*/  @!P4 R2UR UR8, R0 ;  /* 0x000000000008c2ca */ /* 0x000fe200000e0000 */
[----:B------:R-:W-:Y:S01]  /*5b20*/  UMOV UR15, 0x10000000 ;  /* 0x10000000000f7882 */ /* 0x000fe20000000000 */
[----:B------:R-:W-:Y:S01]  /*5b30*/  UMOV UR17, UR25 ;  /* 0x0000001900117c82 */ /* 0x000fe20008000000 */
[----:B------:R-:W-:Y:S01]  /*5b40*/  UMOV UR19, UR51 ;  /* 0x0000003300137c82 */ /* 0x000fe20008000000 */
[----:B------:R-:W-:Y:S01]  /*5b50*/  UMOV UR20, UR36 ;  /* 0x0000002400147c82 */ /* 0x000fe20008000000 */
[----:B------:R-:W-:Y:S01]  /*5b60*/  @!UP1 UIADD3 UR10, UPT, UPT, UR50, 0xf0, URZ ;  /* 0x000000f0320a9890 */ /* 0x000fe2000fffe0ff */
[----:B------:R-:W-:Y:S01]  /*5b70*/  SEL R0, RZ, 0x1, P0 ;  /* 0x00000001ff007807 */ /* 0x000fe20000000000 */
[----:B------:R-:W-:Y:S01]  /*5b80*/  IMAD.U32 R8, RZ, RZ, UR9 ;  /* 0x00000009ff087e24 */ /* 0x000fe2000f8e00ff */
[----:B------:R-:W-:Y:S01]  /*5b90*/  UMOV UR9, UR25 ;  /* 0x0000001900097c82 */ /* 0x000fe20008000000 */
[----:B------:R-:W-:Y:S01]  /*5ba0*/  UMOV UR11, UR51 ;  /* 0x00000033000b7c82 */ /* 0x000fe20008000000 */
[----:B------:R-:W-:Y:S01]  /*5bb0*/  UMOV UR12, UR36 ;  /* 0x00000024000c7c82 */ /* 0x000fe20008000000 */
[----:B------:R-:W-:Y:S01]  /*5bc0*/  @P3 R2UR UR36, R27 ;  /* 0x000000001b2432ca */ /* 0x000fe200000e0000 */
[----:B------:R-:W-:Y:S01]  /*5bd0*/  IMAD.IADD R14, R11, 0x1, R63 ;  /* 0x000000010b0e7824 */ /* 0x000fe200078e023f */
[----:B------:R-:W-:Y:S01]  /*5be0*/  @!P4 R2UR UR22, R8 ;  /* 0x000000000816c2ca */ /* 0x000fe200000e0000 */
[----:B------:R-:W-:Y:S01]  /*5bf0*/  IMAD.U32 R9, RZ, RZ, UR8 ;  /* 0x00000008ff097e24 */ /* 0x000fe2000f8e00ff */
[----:B------:R-:W-:Y:S01]  /*5c00*/  @!UP1 UIADD3 UR8, UPT, UPT, UR6, 0x7200, URZ ;  /* 0x0000720006089890 */ /* 0x000fe2000fffe0ff */
[----:B------:R-:W-:Y:S01]  /*5c10*/  LOP3.LUT R28, R28, R0, RZ, 0x3c, !PT ;  /* 0x000000001c1c7212 */ /* 0x000fe200078e3cff */
[----:B------:R-:W-:Y:S01]  /*5c20*/  VOTEU.ALL UP1, P4 ;  /* 0x0000000000ff7886 */ /* 0x000fe20002020000 */
[----:B------:R-:W-:Y:S02]  /*5c30*/  SEL R29, R29, RZ, P0 ;  /* 0x000000ff1d1d7207 */ /* 0x000fe40000000000 */
[----:B------:R-:W-:Y:S11]  /*5c40*/  @!P4 R2UR UR23, R9 ;  /* 0x000000000917c2ca */ /* 0x000ff600000e0000 */
[----:B------:R-:W-:Y:S02]  /*5c50*/  @!UPT UIADD3 URZ, UPT, UPT, URZ, URZ, URZ ;  /* 0x000000fffffff290 */ /* 0x000fe4000fffe0ff */
[----:B------:R2:W-:Y:S01]  /*5c60*/  @!UP2 UTMALDG.3D [UR16], [UR22], desc[UR14] ;  /* 0x00000e101600a5b4 */ /* 0x0005e20008011000 */
[----:B------:R2:W-:Y:S01]  /*5c70*/  @!UP1 UTMALDG.3D [UR8], [UR22], desc[UR14] ;  /* 0x00000e08160095b4 */ /* 0x0005e20008011000 */
[----:B------:R2:W-:Y:S01]  /*5c80*/  @!P4 SYNCS.ARRIVE.TRANS64.RED.A0TR RZ, [UR6+0x58], R25 ;  /* 0x00005819ffffc9a7 */ /* 0x0005e20008300406 */
[----:B------:R-:W-:Y:S01]  /*5c90*/  UPLOP3.LUT UP1, UPT, UPT, UPT, UPT, 0x80, 0x8 ;  /* 0x000000000008789c */ /* 0x000fe20003f2f070 */
[----:B------:R-:W-:Y:S01]  /*5ca0*/  SYNCS.ARRIVE.TRANS64.RED.A1T0 RZ, [UR13], RZ ;  /* 0x000000ffffff79a7 */ /* 0x000fe2000810040d */
[----:B------:R-:W-:Y:S09]  /*5cb0*/  @P3 BRA `(.L_x_100) ;  /* 0xffffffe8004c3947 */ /* 0x000ff2000383ffff */
[----:B------:R-:W1:Y:S02]  /*5cc0*/  SYNCS.PHASECHK.TRANS64.TRYWAIT P0, [UR6+0x60], R32 ;  /* 0x00006020ff0075a7 */ /* 0x000e640008001106 */
[----:B-1----:R-:W-:Y:S05]  /*5cd0*/  @!P0 BRA `(.L_x_101) ;  /* 0x0000005c00188947 */ /* 0x002fea0003800000 */
.L_x_234:
[----:B------:R-:W4:Y:S02]  /*5ce0*/  SYNCS.PHASECHK.TRANS64.TRYWAIT P0, [UR6+0x68], R32 ;  /* 0x00006820ff0075a7 */ /* 0x000f240008001106 */
[----:B----4-:R-:W-:Y:S05]  /*5cf0*/  @!P0 BRA `(.L_x_102) ;  /* 0x0000005c00288947 */ /* 0x010fea0003800000 */
.L_x_236:
[----:B------:R-:W4:Y:S01]  /*5d00*/  SYNCS.PHASECHK.TRANS64.TRYWAIT P0, [UR6+0x70], R32 ;  /* 0x00007020ff0075a7 */ /* 0x000f220008001106 */
[----:B-1----:R-:W-:Y:S01]  /*5d10*/  HFMA2 R0, -RZ, RZ, 0, 5.9604644775390625e-08 ;  /* 0x00000001ff007431 */ /* 0x002fe200000001ff */
[----:B----4-:R-:W-:Y:S06]  /*5d20*/  @!P0 BRA `(.L_x_103) ;  /* 0x0000005c00348947 */ /* 0x010fec0003800000 */
.L_x_238:
[----:B-1----:R-:W-:Y:S02]  /*5d30*/  MOV R2, UR6 ;  /* 0x0000000600027c02 */ /* 0x002fe40008000f00 */
[----:B------:R-:W-:-:S07]  /*5d40*/  SHF.L.U32 R0, R0, 0x1f, RZ ;  /* 0x0000001f00007819 */ /* 0x000fce00000006ff */
.L_x_104:
[----:B-1----:R1:W4:Y:S02]  /*5d50*/  SYNCS.PHASECHK.TRANS64.TRYWAIT P0, [R2+URZ+0x78], R0 ;  /* 0x00007800020075a7 */ /* 0x00232400080011ff */
[----:B----4-:R-:W-:Y:S05]  /*5d60*/  @!P0 NANOSLEEP.SYNCS 0x989680 ;  /* 0x009896800000895d */ /* 0x010fea0003900000 */
[----:B------:R-:W4:Y:S02]  /*5d70*/  @!P0 SYNCS.PHASECHK.TRANS64 P0, [R2+URZ+0x78], R0 ;  /* 0x00007800020085a7 */ /* 0x000f2400080010ff */
[----:B--2-4-:R-:W-:Y:S05]  /*5d80*/  @P0 EXIT ;  /* 0x000000000000094d */ /* 0x014fea0003800000 */
[----:B------:R-:W-:Y:S05]  /*5d90*/  BRA `(.L_x_104) ;  /* 0xfffffffc00ec7947 */ /* 0x000fea000383ffff */
.L_x_85:
[----:B------:R-:W-:-:S06]  /*5da0*/  UISETP.GE.AND UP1, UPT, UR10, 0x4, UPT ;  /* 0x000000040a00788c */ /* 0x000fcc000bf26270 */
[----:B------:R-:W-:-:S13]  /*5db0*/  PLOP3.LUT P0, PT, PT, PT, UP1, 0x80, 0x8 ;  /* 0x000000000008781c */ /* 0x000fda0003f0f018 */
[----:B------:R-:W-:Y:S05]  /*5dc0*/  @!P0 EXIT ;  /* 0x000000000000894d */ /* 0x000fea0003800000 */
[----:B------:R-:W-:Y:S01]  /*5dd0*/  BAR.SYNC.DEFER_BLOCKING 0x6, 0xa0 ;  /* 0x0182800000007b1d */ /* 0x000fe20000010000 */
[C---:B------:R-:W-:Y:S01]  /*5de0*/  IMAD.SHL.U32 R3, R76.reuse, 0x10, RZ ;  /* 0x000000104c037824 */ /* 0x040fe200078e00ff */
[C---:B------:R-:W-:Y:S01]  /*5df0*/  LOP3.LUT R77, R76.reuse, 0x60, RZ, 0xc0, !PT ;  /* 0x000000604c4d7812 */ /* 0x040fe200078ec0ff */
[C---:B------:R-:W-:Y:S01]  /*5e00*/  IMAD.SHL.U32 R2, R76.reuse, 0x2, RZ ;  /* 0x000000024c027824 */ /* 0x040fe200078e00ff */
[----:B------:R-:W-:Y:S01]  /*5e10*/  LOP3.LUT R74, R76, 0x2, RZ, 0xc0, !PT ;  /* 0x000000024c4a7812 */ /* 0x000fe200078ec0ff */
[----:B------:R-:W-:Y:S01]  /*5e20*/  IMAD.SHL.U32 R4, R68, 0x200, RZ ;  /* 0x0000020044047824 */ /* 0x000fe200078e00ff */
[----:B------:R-:W-:Y:S02]  /*5e30*/  UMOV UR49, 0x400 ;  /* 0x0000040000317882 */ /* 0x000fe40000000000 */
[----:B------:R-:W1:Y:S01]  /*5e40*/  LDC R67, c[0x0][0x370] ;  /* 0x0000dc00ff437b82 */ /* 0x000e620000000800 */
[----:B------:R-:W-:Y:S01]  /*5e50*/  ULEA UR49, UR37, UR49, 0x18 ;  /* 0x0000003125317291 */ /* 0x000fe2000f8ec0ff */
[C---:B------:R-:W-:Y:S01]  /*5e60*/  LOP3.LUT R75, R3.reuse, 0x590, RZ, 0xc0, !PT ;  /* 0x00000590034b7812 */ /* 0x040fe200078ec0ff */
[----:B------:R-:W-:Y:S01]  /*5e70*/  IMAD.U32 R32, R76, 0x10000, RZ ;  /* 0x000100004c207824 */ /* 0x000fe200078e00ff */
[----:B------:R-:W-:Y:S01]  /*5e80*/  LOP3.LUT R3, R3, 0x60, RZ, 0xc0, !PT ;  /* 0x0000006003037812 */ /* 0x000fe200078ec0ff */
[----:B------:R-:W-:Y:S01]  /*5e90*/  UIADD3 UR4, UPT, UPT, UR49, 0x200, URZ ;  /* 0x0000020031047890 */ /* 0x000fe2000fffe0ff */
[----:B------:R-:W-:Y:S01]  /*5ea0*/  LOP3.LUT R75, R75, 0x200, R4, 0xf8, !PT ;  /* 0x000002004b4b7812 */ /* 0x000fe200078ef804 */
[----:B------:R-:W-:Y:S01]  /*5eb0*/  IMAD.MOV.U32 R31, RZ, RZ, RZ ;  /* 0x000000ffff1f7224 */ /* 0x000fe200078e00ff */
[----:B------:R-:W2:Y:S01]  /*5ec0*/  LDC R28, c[0x0][0xb0c] ;  /* 0x0002c300ff1c7b82 */ /* 0x000ea20000000800 */
[----:B------:R-:W-:Y:S01]  /*5ed0*/  LOP3.LUT R2, R3, 0xc, R2, 0xf8, !PT ;  /* 0x0000000c03027812 */ /* 0x000fe200078ef802 */
[----:B------:R-:W-:Y:S01]  /*5ee0*/  IMAD.MOV.U32 R72, RZ, RZ, RZ ;  /* 0x000000ffff487224 */ /* 0x000fe200078e00ff */
[----:B------:R-:W-:Y:S01]  /*5ef0*/  SHF.L.U32 R3, R68, 0x15, RZ ;  /* 0x0000001544037819 */ /* 0x000fe200000006ff */
[----:B------:R-:W-:Y:S01]  /*5f00*/  IMAD.U32 R69, RZ, RZ, UR4 ;  /* 0x00000004ff457e24 */ /* 0x000fe2000f8e00ff */
[----:B------:R-:W-:Y:S01]  /*5f10*/  LOP3.LUT R75, R75, R2, RZ, 0xfc, !PT ;  /* 0x000000024b4b7212 */ /* 0x000fe200078efcff */
[----:B------:R-:W-:Y:S01]  /*5f20*/  IMAD.MOV.U32 R71, RZ, RZ, RZ ;  /* 0x000000ffff477224 */ /* 0x000fe200078e00ff */
[----:B------:R-:W-:Y:S01]  /*5f30*/  LOP3.LUT R3, R3, 0x200000, RZ, 0xc0, !PT ;  /* 0x0020000003037812 */ /* 0x000fe200078ec0ff */
[----:B------:R-:W3:Y:S01]  /*5f40*/  LDC R65, c[0x0][0xb20] ;  /* 0x0002c800ff417b82 */ /* 0x000ee20000000800 */
[----:B------:R-:W4:Y:S01]  /*5f50*/  LDS R0, [UR49+0x140] ;  /* 0x00014031ff007984 */ /* 0x000f220008000800 */
[----:B------:R-:W-:Y:S01]  /*5f60*/  LOP3.LUT R76, R76, 0x4, RZ, 0xc0, !PT ;  /* 0x000000044c4c7812 */ /* 0x000fe200078ec0ff */
[----:B------:R-:W1:Y:S01]  /*5f70*/  LDCU.64 UR52, c[0x0][0x348] ;  /* 0x00006900ff3477ac */ /* 0x000e620008000a00 */
[----:B------:R-:W-:-:S02]  /*5f80*/  LOP3.LUT R32, R3, 0x400000, R32, 0xf8, !PT ;  /* 0x0040000003207812 */ /* 0x000fc400078ef820 */
[----:B------:R-:W-:Y:S01]  /*5f90*/  LEA R75, R75, R69, 0x2 ;  /* 0x000000454b4b7211 */ /* 0x000fe200078e10ff */
[----:B------:R-:W1:Y:S01]  /*5fa0*/  LDCU.64 UR44, c[0x0][0x888] ;  /* 0x00011100ff2c77ac */ /* 0x000e620008000a00 */
[----:B------:R-:W1:Y:S01]  /*5fb0*/  LDC R27, c[0x0][0xb30] ;  /* 0x0002cc00ff1b7b82 */ /* 0x000e620000000800 */
[----:B------:R-:W-:Y:S02]  /*5fc0*/  MOV R80, RZ ;  /* 0x000000ff00507202 */ /* 0x000fe40000000f00 */
[--C-:B------:R-:W-:Y:S01]  /*5fd0*/  IMAD R74, R74, -0x10, R75.reuse ;  /* 0xfffffff04a4a7824 */ /* 0x100fe200078e024b */
[----:B------:R-:W1:Y:S01]  /*5fe0*/  LDCU.64 UR46, c[0x0][0x890] ;  /* 0x00011200ff2e77ac */ /* 0x000e620008000a00 */
[----:B------:R-:W-:-:S03]  /*5ff0*/  IMAD R73, R76, -0x10, R75 ;  /* 0xfffffff04c497824 */ /* 0x000fc600078e024b */
[----:B------:R-:W1:Y:S01]  /*6000*/  LDC.64 R60, c[0x0][0xb10] ;  /* 0x0002c400ff3c7b82 */ /* 0x000e620000000a00 */
[----:B------:R-:W-:Y:S01]  /*6010*/  UMOV UR50, URZ ;  /* 0x000000ff00327c82 */ /* 0x000fe20008000000 */
[----:B------:R-:W-:-:S06]  /*6020*/  UMOV UR51, URZ ;  /* 0x000000ff00337c82 */ /* 0x000fcc0008000000 */
[----:B------:R-:W1:Y:S08]  /*6030*/  LDC.64 R24, c[0x0][0xb18] ;  /* 0x0002c600ff187b82 */ /* 0x000e700000000a00 */
[----:B------:R-:W1:Y:S08]  /*6040*/  LDC.64 R22, c[0x0][0xb28] ;  /* 0x0002ca00ff167b82 */ /* 0x000e700000000a00 */
[----:B------:R-:W1:Y:S01]  /*6050*/  LDC.64 R58, c[0x0][0x8b0] ;  /* 0x00022c00ff3a7b82 */ /* 0x000e620000000a00 */
[----:B----4-:R-:W-:-:S07]  /*6060*/  IMAD.IADD R32, R0, 0x1, R32 ;  /* 0x0000000100207824 */ /* 0x010fce00078e0220 */
[----:B------:R-:W4:Y:S08]  /*6070*/  LDC.64 R56, c[0x0][0x8a8] ;  /* 0x00022a00ff387b82 */ /* 0x000f300000000a00 */
[----:B--23--:R-:W1:Y:S02]  /*6080*/  LDC R66, c[0x0][0x374] ;  /* 0x0000dd00ff427b82 */ /* 0x00ce640000000800 */
.L_x_180:
[C---:B------:R-:W-:Y:S02]  /*6090*/  LEA R0, R80.reuse, UR49, 0x3 ;  /* 0x0000003150007c11 */ /* 0x040fe4000f8e18ff */
[----:B------:R-:W-:Y:S02]  /*60a0*/  SHF.L.U32 R2, R71, 0x1f, RZ ;  /* 0x0000001f47027819 */ /* 0x000fe400000006ff */
[----:B------:R-:W-:Y:S02]  /*60b0*/  LEA R16, R80, UR49, 0x4 ;  /* 0x0000003150107c11 */ /* 0x000fe4000f8e20ff */
[----:B------:R-:W2:Y:S02]  /*60c0*/  SYNCS.PHASECHK.TRANS64.TRYWAIT P0, [R0+URZ+0x90], R2 ;  /* 0x00009002000075a7 */ /* 0x000ea400080011ff */
[----:B--23--:R-:W-:Y:S05]  /*60d0*/  @!P0 BRA `(.L_x_105) ;  /* 0x0000005800608947 */ /* 0x00cfea0003800000 */
.L_x_239:
[----:B------:R-:W3:Y:S01]  /*60e0*/  LDC.64 R10, c[0x0][0xb10] ;  /* 0x0002c400ff0a7b82 */ /* 0x000ee20000000a00 */
[----:B------:R-:W4:Y:S01]  /*60f0*/  LDS.128 R16, [R16+0x120] ;  /* 0x0001200010107984 */ /* 0x000f220000000c00 */
[----:B-1----:R-:W-:Y:S01]  /*6100*/  ISETP.NE.AND P1, PT, R27, 0x1, PT ;  /* 0x000000011b00780c */ /* 0x002fe20003f25270 */
[----:B--2---:R-:W-:Y:S01]  /*6110*/  VIADD R0, R0, 0xa0 ;  /* 0x000000a000007836 */ /* 0x004fe20000000000 */
[----:B------:R-:W-:Y:S04]  /*6120*/  ISETP.GE.AND P0, PT, R26, 0x1, PT ;  /* 0x000000011a00780c */ /* 0x000fe80003f06270 */
[----:B------:R-:W1:Y:S01]  /*6130*/  LDC.64 R8, c[0x0][0xb18] ;  /* 0x0002c600ff087b82 */ /* 0x000e620000000a00 */
[----:B------:R-:W-:Y:S01]  /*6140*/  PRMT R0, RZ, 0x654, R0 ;  /* 0x00000654ff007816 */ /* 0x000fe20000000000 */
[----:B------:R-:W-:Y:S01]  /*6150*/  @!PT LDS RZ, [RZ] ;  /* 0x00000000fffff984 */ /* 0x000fe20000000800 */
[----:B------:R-:W-:Y:S01]  /*6160*/  @!PT LDS RZ, [RZ] ;  /* 0x00000000fffff984 */ /* 0x000fe20000000800 */
[----:B------:R-:W-:Y:S01]  /*6170*/  @!PT LDS RZ, [RZ] ;  /* 0x00000000fffff984 */ /* 0x000fe20000000800 */
[----:B------:R-:W-:Y:S01]  /*6180*/  @!PT LDS RZ, [RZ] ;  /* 0x00000000fffff984 */ /* 0x000fe20000000800 */
[----:B------:R2:W-:Y:S06]  /*6190*/  MEMBAR.ALL.CTA ;  /* 0x0000000000007992 */ /* 0x0005ec0000008000 */
[----:B--2---:R-:W2:Y:S01]  /*61a0*/  FENCE.VIEW.ASYNC.S ;  /* 0x00000000000073c6 */ /* 0x004ea20000000000 */
[----:B------:R-:W1:Y:S08]  /*61b0*/  @!P1 LDC R12, c[0x0][0xb20] ;  /* 0x0002c800ff0c9b82 */ /* 0x000e700000000800 */
[----:B------:R-:W1:Y:S01]  /*61c0*/  @!P1 LDC R7, c[0x0][0xb0c] ;  /* 0x0002c300ff079b82 */ /* 0x000e620000000800 */
[----:B--2---:R2:W-:Y:S01]  /*61d0*/  SYNCS.ARRIVE.TRANS64.RED.A1T0 RZ, [R0+URZ], RZ ;  /* 0x000000ff00ff79a7 */ /* 0x0045e200081004ff */
[----:B----4-:R-:W-:Y:S04]  /*61e0*/  LOP3.LUT P4, RZ, R18, 0x1, RZ, 0xc0, !PT ;  /* 0x0000000112ff7812 */ /* 0x010fe8000788c0ff */
[----:B------:R-:W-:Y:S09]  /*61f0*/  P2R R78, PR, RZ, 0x10 ;  /* 0x00000010ff4e7803 */ /* 0x000ff20000000000 */
[----:B------:R-:W-:Y:S02]  /*6200*/  @P4 MOV R30, R16 ;  /* 0x00000010001e4202 */ /* 0x000fe40000000f00 */
[----:B------:R-:W-:Y:S01]  /*6210*/  @P4 LOP3.LUT R29, R17, 0xffff, RZ, 0xc0, !PT ;  /* 0x0000ffff111d4812 */ /* 0x000fe200078ec0ff */
[----:B--23--:R-:W-:Y:S06]  /*6220*/  @!P0 BRA `(.L_x_106) ;  /* 0x0000000000a48947 */ /* 0x00cfec0003800000 */
[----:B------:R-:W-:Y:S01]  /*6230*/  IMAD.HI.U32 R0, R66, R25, RZ ;  /* 0x0000001942007227 */ /* 0x000fe200078e00ff */
[----:B------:R-:W-:Y:S02]  /*6240*/  ISETP.NE.AND P0, PT, R24, 0x1, PT ;  /* 0x000000011800780c */ /* 0x000fe40003f05270 */
[----:B------:R-:W-:Y:S01]  /*6250*/  ISETP.NE.AND P2, PT, R26, 0x1, PT ;  /* 0x000000011a00780c */ /* 0x000fe20003f45270 */
[----:B------:R-:W-:Y:S01]  /*6260*/  IMAD.HI.U32 R4, R67, R60, RZ ;  /* 0x0000003c43047227 */ /* 0x000fe200078e00ff */
[----:B------:R-:W-:Y:S02]  /*6270*/  SHF.R.U32.HI R0, RZ, R65, R0 ;  /* 0x00000041ff007219 */ /* 0x000fe40000011600 */
[----:B------:R-:W-:Y:S01]  /*6280*/  ISETP.NE.AND P3, PT, R28, 0x1, PT ;  /* 0x000000011c00780c */ /* 0x000fe20003f65270 */
[----:B------:R-:W-:Y:S01]  /*6290*/  IMAD.HI.U32 R6, R29, R25, RZ ;  /* 0x000000191d067227 */ /* 0x000fe200078e00ff */
[-C--:B------:R-:W-:Y:S02]  /*62a0*/  SHF.R.U32.HI R4, RZ, R61.reuse, R4 ;  /* 0x0000003dff047219 */ /* 0x080fe40000011604 */
[----:B------:R-:W-:Y:S01]  /*62b0*/  SEL R0, R66, R0, !P0 ;  /* 0x0000000042007207 */ /* 0x000fe20004000000 */
[----:B------:R-:W-:Y:S01]  /*62c0*/  IMAD.HI.U32 R5, R30, R60, RZ ;  /* 0x0000003c1e057227 */ /* 0x000fe200078e00ff */
[----:B------:R-:W-:Y:S03]  /*62d0*/  SEL R4, R67, R4, !P3 ;  /* 0x0000000443047207 */ /* 0x000fe60005800000 */
[-C--:B------:R-:W-:Y:S01]  /*62e0*/  IMAD.HI.U32 R3, R0, R22.reuse, RZ ;  /* 0x0000001600037227 */ /* 0x080fe200078e00ff */
[----:B------:R-:W-:Y:S03]  /*62f0*/  SHF.R.U32.HI R5, RZ, R61, R5 ;  /* 0x0000003dff057219 */ /* 0x000fe60000011605 */
[----:B------:R-:W-:Y:S01]  /*6300*/  IMAD.HI.U32 R2, R4, R22, RZ ;  /* 0x0000001604027227 */ /* 0x000fe200078e00ff */
[----:B------:R-:W-:Y:S02]  /*6310*/  @P2 SHF.R.U32.HI R0, RZ, R23, R3 ;  /* 0x00000017ff002219 */ /* 0x000fe40000011603 */
[----:B------:R-:W-:Y:S02]  /*6320*/  SHF.R.U32.HI R3, RZ, R65, R6 ;  /* 0x00000041ff037219 */ /* 0x000fe40000011606 */
[----:B------:R-:W-:Y:S01]  /*6330*/  @P2 SHF.R.U32.HI R4, RZ, R23, R2 ;  /* 0x00000017ff042219 */ /* 0x000fe20000011602 */
[----:B------:R-:W-:Y:S01]  /*6340*/  IMAD R0, R26, R0, RZ ;  /* 0x000000001a007224 */ /* 0x000fe200078e02ff */
[----:B------:R-:W-:Y:S02]  /*6350*/  SEL R3, R29, R3, !P0 ;  /* 0x000000031d037207 */ /* 0x000fe40004000000 */
[----:B------:R-:W-:Y:S01]  /*6360*/  SEL R2, R30, R5, !P3 ;  /* 0x000000051e027207 */ /* 0x000fe20005800000 */
[----:B------:R-:W-:Y:S01]  /*6370*/  IMAD R5, R26, R4, RZ ;  /* 0x000000041a057224 */ /* 0x000fe200078e02ff */
[C---:B------:R-:W-:Y:S01]  /*6380*/  ISETP.GE.AND P0, PT, R3.reuse, R0, PT ;  /* 0x000000000300720c */ /* 0x040fe20003f06270 */
[C---:B------:R-:W-:Y:S03]  /*6390*/  IMAD.HI.U32 R0, R3.reuse, R22, RZ ;  /* 0x0000001603007227 */ /* 0x040fe600078e00ff */
[C---:B------:R-:W-:Y:S02]  /*63a0*/  ISETP.GE.OR P0, PT, R2.reuse, R5, P0 ;  /* 0x000000050200720c */ /* 0x040fe40000706670 */
[----:B------:R-:W-:Y:S04]  /*63b0*/  SHF.R.U32.HI R0, RZ, R23, R0 ;  /* 0x00000017ff007219 */ /* 0x000fe80000011600 */
[C---:B------:R-:W-:Y:S05]  /*63c0*/  SEL R6, R3.reuse, R0, !P2 ;  /* 0x0000000003067207 */ /* 0x040fea0005000000 */
        /* <DEDUP_REMOVED lines=14> */
[----:B------:R-:W-:Y:S07]  /*64b0*/  IMAD R29, R3, R24, R29 ;  /* 0x00000018031d7224 */ /* 0x000fee00078e021d */
.L_x_106:
[----:B-1----:R-:W-:Y:S01]  /*64c0*/  @!P1 ISETP.NE.AND P0, PT, R8, 0x1, PT ;  /* 0x000000010800980c */ /* 0x002fe20003f05270 */
[----:B------:R-:W-:Y:S01]  /*64d0*/  @!P1 IMAD.HI.U32 R2, R29, R9, RZ ;  /* 0x000000091d029227 */ /* 0x000fe200078e00ff */
[----:B------:R-:W-:Y:S01]  /*64e0*/  R2UR UR42, R14 ;  /* 0x000000000e2a72ca */ /* 0x000fe200000e0000 */
[----:B------:R-:W-:Y:S01]  /*64f0*/  BSSY.RECONVERGENT B6, `(.L_x_107) ;  /* 0x0000031000067945 */ /* 0x000fe20003800200 */
[----:B------:R-:W-:Y:S01]  /*6500*/  R2UR UR41, R15 ;  /* 0x000000000f2972ca */ /* 0x000fe200000e0000 */
[----:B------:R-:W-:Y:S01]  /*6510*/  @!P1 IMAD.HI.U32 R0, R30, R10, RZ ;  /* 0x0000000a1e009227 */ /* 0x000fe200078e00ff */
[----:B------:R-:W-:Y:S02]  /*6520*/  @!P1 SHF.R.U32.HI R2, RZ, R12, R2 ;  /* 0x0000000cff029219 */ /* 0x000fe40000011602 */
[----:B------:R-:W-:Y:S01]  /*6530*/  @!P1 ISETP.NE.AND P2, PT, R7, 0x1, PT ;  /* 0x000000010700980c */ /* 0x000fe20003f45270 */
[----:B------:R-:W-:Y:S01]  /*6540*/  VIADD R80, R80, 0x1 ;  /* 0x0000000150507836 */ /* 0x000fe20000000000 */
[----:B------:R-:W-:Y:S02]  /*6550*/  @!P1 SEL R2, R29, R2, !P0 ;  /* 0x000000021d029207 */ /* 0x000fe40004000000 */
[----:B------:R-:W-:Y:S02]  /*6560*/  @!P1 SHF.R.U32.HI R0, RZ, R11, R0 ;  /* 0x0000000bff009219 */ /* 0x000fe40000011600 */
[----:B------:R-:W-:Y:S01]  /*6570*/  LOP3.LUT P0, RZ, R69, 0x1b0, RZ, 0xc0, !PT ;  /* 0x000001b045ff7812 */ /* 0x000fe2000780c0ff */
[----:B------:R-:W-:Y:S01]  /*6580*/  USHF.L.U32 UR42, UR42, 0x6, URZ ;  /* 0x000000062a2a7899 */ /* 0x000fe200080006ff */
[----:B------:R-:W-:Y:S01]  /*6590*/  @!P1 SEL R3, R30, R0, !P2 ;  /* 0x000000001e039207 */ /* 0x000fe20005000000 */
[----:B------:R-:W-:Y:S01]  /*65a0*/  USHF.L.U32 UR41, UR41, 0x8, URZ ;  /* 0x0000000829297899 */ /* 0x000fe200080006ff */
[----:B------:R-:W-:Y:S03]  /*65b0*/  @P4 SHF.R.U32.HI R70, RZ, 0x10, R17 ;  /* 0x00000010ff464819 */ /* 0x000fe60000011611 */
[----:B------:R-:W-:Y:S02]  /*65c0*/  @!P1 IMAD.IADD R0, R2, 0x1, -R3 ;  /* 0x0000000102009824 */ /* 0x000fe400078e0a03 */
[----:B------:R-:W-:Y:S02]  /*65d0*/  @!P1 IMAD.IADD R2, R3, 0x1, -R2 ;  /* 0x0000000103029824 */ /* 0x000fe400078e0a02 */
[----:B------:R-:W-:Y:S02]  /*65e0*/  @!P1 IMAD R30, R0, R7, R30 ;  /* 0x00000007001e9224 */ /* 0x000fe400078e021e */
[----:B------:R-:W-:Y:S01]  /*65f0*/  @!P1 IMAD R29, R2, R8, R29 ;  /* 0x00000008021d9224 */ /* 0x000fe200078e021d */
[----:B------:R-:W-:Y:S06]  /*6600*/  @!P0 BRA `(.L_x_108) ;  /* 0x00000000007c8947 */ /* 0x000fec0003800000 */
[----:B------:R-:W1:Y:S01]  /*6610*/  LDCU.64 UR8, c[0x4][0x80] ;  /* 0x01001000ff0877ac */ /* 0x000e620008000a00 */
[----:B------:R-:W-:Y:S01]  /*6620*/  MOV R2, 0x0 ;  /* 0x0000000000027802 */ /* 0x000fe20000000f00 */
[----:B------:R-:W-:Y:S02]  /*6630*/  HFMA2 R12, -RZ, RZ, 0, 5.9604644775390625e-08 ;  /* 0x00000001ff0c7431 */ /* 0x000fe400000001ff */
[----:B------:R-:W-:Y:S01]  /*6640*/  IMAD.MOV.U32 R8, RZ, RZ, 0x70 ;  /* 0x00000070ff087424 */ /* 0x000fe200078e00ff */
[----:B------:R2:W3:Y:S01]  /*6650*/  LDC.64 R14, c[0x4][R2] ;  /* 0x01000000020e7b82 */ /* 0x0004e20000000a00 */
[----:B------:R-:W4:Y:S01]  /*6660*/  LDCU.64 UR6, c[0x4][0x88] ;  /* 0x01001100ff0677ac */ /* 0x000f220008000a00 */
[----:B------:R-:W-:Y:S01]  /*6670*/  IMAD.MOV.U32 R13, RZ, RZ, RZ ;  /* 0x000000ffff0d7224 */ /* 0x000fe200078e00ff */
[----:B------:R-:W2:Y:S01]  /*6680*/  LDCU.64 UR4, c[0x4][0x8] ;  /* 0x01000100ff0477ac */ /* 0x000ea20008000a00 */
[----:B-1----:R-:W-:Y:S01]  /*6690*/  MOV R5, UR9 ;  /* 0x0000000900057c02 */ /* 0x002fe20008000f00 */
[----:B------:R-:W-:Y:S01]  /*66a0*/  IMAD.U32 R4, RZ, RZ, UR8 ;  /* 0x00000008ff047e24 */ /* 0x000fe2000f8e00ff */
[----:B----4-:R-:W-:Y:S01]  /*66b0*/  MOV R7, UR7 ;  /* 0x0000000700077c02 */ /* 0x010fe20008000f00 */
[----:B------:R-:W-:Y:S01]  /*66c0*/  IMAD.U32 R6, RZ, RZ, UR6 ;  /* 0x00000006ff067e24 */ /* 0x000fe2000f8e00ff */
[----:B--2---:R-:W-:Y:S01]  /*66d0*/  MOV R11, UR5 ;  /* 0x00000005000b7c02 */ /* 0x004fe20008000f00 */
[----:B------:R-:W-:Y:S02]  /*66e0*/  IMAD.U32 R10, RZ, RZ, UR4 ;  /* 0x00000004ff0a7e24 */ /* 0x000fe4000f8e00ff */
[----:B------:R-:W-:Y:S07]  /*66f0*/  LEPC R20, `(.L_x_109) ;  /* 0x000000001014794e */ /* 0x000fee0000000000 */
[----:B---3-5:R-:W-:Y:S05]  /*6700*/  CALL.ABS.NOINC R14 ;  /* 0x000000000e007343 */ /* 0x028fea0003c00000 */
.L_x_109:
[----:B------:R-:W1:Y:S01]  /*6710*/  LDCU.64 UR8, c[0x4][0x80] ;  /* 0x01001000ff0877ac */ /* 0x000e620008000a00 */
[----:B------:R-:W2:Y:S01]  /*6720*/  LDC.64 R2, c[0x4][R2] ;  /* 0x0100000002027b82 */ /* 0x000ea20000000a00 */
[----:B------:R-:W-:Y:S02]  /*6730*/  HFMA2 R12, -RZ, RZ, 0, 5.9604644775390625e-08 ;  /* 0x00000001ff0c7431 */ /* 0x000fe400000001ff */
[----:B------:R-:W-:Y:S02]  /*6740*/  IMAD.MOV.U32 R8, RZ, RZ, 0x70 ;  /* 0x00000070ff087424 */ /* 0x000fe400078e00ff */
[----:B------:R-:W-:Y:S01]  /*6750*/  IMAD.MOV.U32 R13, RZ, RZ, RZ ;  /* 0x000000ffff0d7224 */ /* 0x000fe200078e00ff */
[----:B------:R-:W3:Y:S01]  /*6760*/  LDCU.64 UR6, c[0x4][0x88] ;  /* 0x01001100ff0677ac */ /* 0x000ee20008000a00 */
[----:B------:R-:W4:Y:S01]  /*6770*/  LDCU.64 UR4, c[0x4][0x8] ;  /* 0x01000100ff0477ac */ /* 0x000f220008000a00 */
[----:B-1----:R-:W-:Y:S02]  /*6780*/  MOV R4, UR8 ;  /* 0x0000000800047c02 */ /* 0x002fe40008000f00 */
[----:B------:R-:W-:Y:S02]  /*6790*/  MOV R5, UR9 ;  /* 0x0000000900057c02 */ /* 0x000fe40008000f00 */
[----:B---3--:R-:W-:Y:S01]  /*67a0*/  MOV R7, UR7 ;  /* 0x0000000700077c02 */ /* 0x008fe20008000f00 */
[----:B------:R-:W-:Y:S01]  /*67b0*/  IMAD.U32 R6, RZ, RZ, UR6 ;  /* 0x00000006ff067e24 */ /* 0x000fe2000f8e00ff */
[----:B----4-:R-:W-:Y:S01]  /*67c0*/  MOV R11, UR5 ;  /* 0x00000005000b7c02 */ /* 0x010fe20008000f00 */
[----:B------:R-:W-:Y:S02]  /*67d0*/  IMAD.U32 R10, RZ, RZ, UR4 ;  /* 0x00000004ff0a7e24 */ /* 0x000fe4000f8e00ff */
[----:B------:R-:W-:Y:S07]  /*67e0*/  LEPC R20, `(.L_x_108) ;  /* 0x000000001014794e */ /* 0x000fee0000000000 */
[----:B--2---:R-:W-:Y:S05]  /*67f0*/  CALL.ABS.NOINC R2 ;  /* 0x0000000002007343 */ /* 0x004fea0003c00000 */
.L_x_108:
[----:B------:R-:W-:Y:S05]  /*6800*/  BSYNC.RECONVERGENT B6 ;  /* 0x0000000000067941 */ /* 0x000fea0003800200 */
.L_x_107:
[----:B------:R-:W-:Y:S01]  /*6810*/  ISETP.NE.U32.AND P4, PT, R58, RZ, PT ;  /* 0x000000ff3a00720c */ /* 0x000fe20003f85070 */
[----:B------:R-:W-:Y:S01]  /*6820*/  UISETP.NE.AND UP2, UPT, UR48, URZ, UPT ;  /* 0x000000ff3000728c */ /* 0x000fe2000bf45270 */
[----:B------:R-:W-:Y:S01]  /*6830*/  ISETP.NE.U32.AND P2, PT, RZ, UR44, PT ;  /* 0x0000002cff007c0c */ /* 0x000fe2000bf45070 */
[----:B------:R-:W-:Y:S01]  /*6840*/  UISETP.NE.U32.AND UP1, UPT, UR46, URZ, UPT ;  /* 0x000000ff2e00728c */ /* 0x000fe2000bf25070 */
[----:B------:R-:W-:Y:S01]  /*6850*/  ISETP.NE.AND.EX P4, PT, R59, RZ, PT, P4 ;  /* 0x000000ff3b00720c */ /* 0x000fe20003f85340 */
[----:B------:R-:W-:Y:S01]  /*6860*/  UPLOP3.LUT UP0, UPT, UPT, UPT, UPT, 0x40, 0x4 ;  /* 0x000000000004789c */ /* 0x000fe20003f0e870 */
[----:B------:R-:W-:Y:S01]  /*6870*/  ISETP.NE.AND.EX P2, PT, RZ, UR45, PT, P2 ;  /* 0x0000002dff007c0c */ /* 0x000fe2000bf45320 */
[----:B------:R-:W-:Y:S01]  /*6880*/  UISETP.NE.AND.EX UP1, UPT, UR47, URZ, UPT, UP1 ;  /* 0x000000ff2f00728c */ /* 0x000fe2000bf25310 */
[----:B------:R-:W-:Y:S04]  /*6890*/  PLOP3.LUT P1, PT, PT, PT, UP2, 0x80, 0x8 ;  /* 0x000000000008781c */ /* 0x000fe80003f2f028 */
[----:B------:R-:W-:Y:S06]  /*68a0*/  @UP2 UPLOP3.LUT UP0, UPT, UPT, UPT, UP1, 0x80, 0x8 ;  /* 0x000000000008289c */ /* 0x000fec0003f0f010 */
[----:B------:R-:W-:Y:S01]  /*68b0*/  PLOP3.LUT P0, PT, PT, PT, UP0, 0x80, 0x8 ;  /* 0x000000000008781c */ /* 0x000fe20003f0f008 */
[----:B------:R-:W-:Y:S01]  /*68c0*/  @!UPT UIADD3 URZ, UPT, UPT, URZ, URZ, URZ ;  /* 0x000000fffffff290 */ /* 0x000fe2000fffe0ff */
[----:B------:R-:W-:Y:S11]  /*68d0*/  BRA.U !UP1, `(.L_x_110) ;  /* 0x0000000109387547 */ /* 0x000ff6000b800000 */
[----:B------:R-:W-:Y:S01]  /*68e0*/  UISETP.NE.U32.AND UP0, UPT, UR44, URZ, UPT ;  /* 0x000000ff2c00728c */ /* 0x000fe2000bf05070 */
[----:B------:R-:W-:Y:S02]  /*68f0*/  HFMA2 R0, -RZ, RZ, 0, 5.9604644775390625e-08 ;  /* 0x00000001ff007431 */ /* 0x000fe400000001ff */
[----:B------:R-:W-:Y:S01]  /*6900*/  IMAD.MOV.U32 R64, RZ, RZ, 0x1 ;  /* 0x00000001ff407424 */ /* 0x000fe200078e00ff */
[----:B------:R-:W-:Y:S06]  /*6910*/  UISETP.NE.AND.EX UP0, UPT, UR45, URZ, UPT, UP0 ;  /* 0x000000ff2d00728c */ /* 0x000fec000bf05300 */
[----:B------:R-:W-:Y:S05]  /*6920*/  PLOP3.LUT P3, PT, PT, PT, UP0, 0x80, 0x8 ;  /* 0x000000000008781c */ /* 0x000fea0003f6f008 */
[----:B------:R-:W1:Y:S01]  /*6930*/  @UP0 LDCU.64 UR6, c[0x0][0x888] ;  /* 0x00011100ff0607ac */ /* 0x000e620008000a00 */
[----:B------:R-:W-:Y:S07]  /*6940*/  @UP0 UIMAD UR4, UR36, UR46, URZ ;  /* 0x0000002e240402a4 */ /* 0x000fee000f8e02ff */
[----:B------:R-:W-:Y:S01]  /*6950*/  @!P3 PRMT R64, R0, 0x7610, R64 ;  /* 0x000076100040b816 */ /* 0x000fe20000000040 */
[----:B-1----:R-:W-:Y:S03]  /*6960*/  @UP0 UIMAD.WIDE UR6, UR4, 0x4, UR6 ;  /* 0x00000004040608a5 */ /* 0x002fe6000f8e0206 */
[----:B------:R-:W1:Y:S03]  /*6970*/  @!UP0 LDCU UR4, c[0x0][0x880] ;  /* 0x00011000ff0487ac */ /* 0x000e660008000800 */
[----:B------:R-:W-:Y:S01]  /*6980*/  IMAD.U32 R2, RZ, RZ, UR6 ;  /* 0x00000006ff027e24 */ /* 0x000fe2000f8e00ff */
[----:B------:R-:W-:Y:S05]  /*6990*/  MOV R3, UR7 ;  /* 0x0000000700037c02 */ /* 0x000fea0008000f00 */
[----:B-----5:R2:W5:Y:S02]  /*69a0*/  @P3 LDG.E R35, desc[UR38][R2.64] ;  /* 0x0000002602233981 */ /* 0x020564000c1e1900 */
[----:B-12---:R-:W-:Y:S02]  /*69b0*/  @!P3 IMAD.U32 R35, RZ, RZ, UR4 ;  /* 0x00000004ff23be24 */ /* 0x006fe4000f8e00ff */
.L_x_110:
[----:B------:R-:W-:Y:S05]  /*69c0*/  @!P4 BRA `(.L_x_111) ;  /* 0x000000000020c947 */ /* 0x000fea0003800000 */
[----:B------:R-:W-:Y:S04]  /*69d0*/  ISETP.NE.U32.AND P3, PT, R56, RZ, PT ;  /* 0x000000ff3800720c */ /* 0x000fe80003f65070 */
[----:B------:R-:W-:Y:S11]  /*69e0*/  ISETP.NE.AND.EX P3, PT, R57, RZ, PT, P3 ;  /* 0x000000ff3900720c */ /* 0x000ff60003f65330 */
[----:B------:R-:W-:Y:S02]  /*69f0*/  @!UPT UIADD3 URZ, UPT, UPT, URZ, URZ, URZ ;  /* 0x000000fffffff290 */ /* 0x000fe4000fffe0ff */
[----:B------:R-:W1:Y:S01]  /*6a00*/  @P3 LDC.64 R2, c[0x0][0x8a8] ;  /* 0x00022a00ff023b82 */ /* 0x000e620000000a00 */
[----:B------:R-:W-:Y:S04]  /*6a10*/  @P3 IMAD R0, R58, UR36, RZ ;  /* 0x000000243a003c24 */ /* 0x000fe8000f8e02ff */
[----:B-1----:R-:W-:Y:S05]  /*6a20*/  @P3 IMAD.WIDE R2, R0, 0x4, R2 ;  /* 0x0000000400023825 */ /* 0x002fea00078e0202 */
[----:B-----5:R1:W5:Y:S02]  /*6a30*/  @P3 LDG.E R33, desc[UR38][R2.64] ;  /* 0x0000002602213981 */ /* 0x020364000c1e1900 */
[----:B-1----:R-:W2:Y:S02]  /*6a40*/  @!P3 LDC R33, c[0x0][0x8a0] ;  /* 0x00022800ff21bb82 */ /* 0x002ea40000000800 */
.L_x_111:
[----:B-----5:R-:W-:Y:S01]  /*6a50*/  FSETP.NEU.AND P3, PT, R35, RZ, PT ;  /* 0x000000ff2300720b */ /* 0x020fe20003f6d000 */
[----:B------:R-:W-:Y:S01]  /*6a60*/  BSSY B1, `(.L_x_112) ;  /* 0x0000038000017945 */ /* 0x000fe20003800000 */
[----:B------:R-:W-:Y:S01]  /*6a70*/  SEL R3, RZ, 0xffffffff, P2 ;  /* 0xffffffffff037807 */ /* 0x000fe20001000000 */
[----:B------:R-:W-:Y:S01]  /*6a80*/  IMAD.MOV.U32 R85, RZ, RZ, 0x1 ;  /* 0x00000001ff557424 */ /* 0x000fe200078e00ff */
[----:B------:R-:W-:Y:S01]  /*6a90*/  @P1 LOP3.LUT P2, RZ, R64, 0xff, RZ, 0xc0, !PT ;  /* 0x000000ff40ff1812 */ /* 0x000fe2000784c0ff */
[C---:B------:R-:W-:Y:S01]  /*6aa0*/  IMAD R34, R31.reuse, 0x80, R32 ;  /* 0x000000801f227824 */ /* 0x040fe200078e0220 */
[----:B------:R-:W-:Y:S01]  /*6ab0*/  @P1 SEL R0, RZ, 0xffffffff, P3 ;  /* 0xffffffffff001807 */ /* 0x000fe20001800000 */
[----:B------:R-:W-:Y:S01]  /*6ac0*/  IMAD R81, R76, -0x10, R74 ;  /* 0xfffffff04c517824 */ /* 0x000fe200078e024a */
[----:B------:R-:W-:Y:S01]  /*6ad0*/  LEA R83, R31, UR49, 0x3 ;  /* 0x000000311f537c11 */ /* 0x000fe2000f8e18ff */
[----:B------:R-:W-:Y:S01]  /*6ae0*/  IMAD.MOV.U32 R84, RZ, RZ, RZ ;  /* 0x000000ffff547224 */ /* 0x000fe200078e00ff */
[C---:B------:R-:W-:Y:S02]  /*6af0*/  @P0 SEL R0, R3.reuse, R0, !P2 ;  /* 0x0000000003000207 */ /* 0x040fe40005000000 */
[----:B------:R-:W-:Y:S02]  /*6b00*/  CS2R R54, SRZ ;  /* 0x0000000000367805 */ /* 0x000fe4000001ff00 */
[----:B------:R-:W-:Y:S02]  /*6b10*/  PLOP3.LUT P2, PT, PT, PT, UP1, 0x80, 0x8 ;  /* 0x000000000008781c */ /* 0x000fe40003f4f018 */
[----:B------:R-:W-:Y:S02]  /*6b20*/  CS2R R52, SRZ ;  /* 0x0000000000347805 */ /* 0x000fe4000001ff00 */
[----:B------:R-:W-:Y:S02]  /*6b30*/  @P1 LOP3.LUT R0, R0, 0x1, RZ, 0xc0, !PT ;  /* 0x0000000100001812 */ /* 0x000fe400078ec0ff */
[----:B------:R-:W-:Y:S02]  /*6b40*/  CS2R R50, SRZ ;  /* 0x0000000000327805 */ /* 0x000fe4000001ff00 */
[----:B------:R-:W-:Y:S02]  /*6b50*/  LOP3.LUT P4, R79, R64, 0xff, RZ, 0xc0, !PT ;  /* 0x000000ff404f7812 */ /* 0x000fe4000788c0ff */
[----:B------:R-:W-:Y:S02]  /*6b60*/  CS2R R48, SRZ ;  /* 0x0000000000307805 */ /* 0x000fe4000001ff00 */
[----:B------:R-:W-:Y:S02]  /*6b70*/  ISETP.NE.U32.OR P5, PT, R0, 0x1, !P1 ;  /* 0x000000010000780c */ /* 0x000fe40004fa5470 */
[----:B------:R-:W-:Y:S02]  /*6b80*/  CS2R R46, SRZ ;  /* 0x00000000002e7805 */ /* 0x000fe4000001ff00 */
[----:B------:R-:W-:Y:S02]  /*6b90*/  SEL R2, RZ, 0xffffffff, P3 ;  /* 0xffffffffff027807 */ /* 0x000fe40001800000 */
[----:B------:R-:W-:Y:S02]  /*6ba0*/  CS2R R44, SRZ ;  /* 0x00000000002c7805 */ /* 0x000fe4000001ff00 */
[----:B------:R-:W-:Y:S02]  /*6bb0*/  P2R R82, PR, RZ, 0x20 ;  /* 0x00000020ff527803 */ /* 0x000fe40000000000 */
[----:B------:R-:W-:Y:S02]  /*6bc0*/  CS2R R42, SRZ ;  /* 0x00000000002a7805 */ /* 0x000fe4000001ff00 */
[----:B------:R-:W-:Y:S02]  /*6bd0*/  CS2R R40, SRZ ;  /* 0x0000000000287805 */ /* 0x000fe4000001ff00 */
[----:B------:R-:W-:Y:S04]  /*6be0*/  @P2 SEL R2, R3, R2, !P4 ;  /* 0x0000000203022207 */ /* 0x000fe80006000000 */
[----:B------:R-:W-:Y:S02]  /*6bf0*/  LOP3.LUT R2, R2, 0x1, RZ, 0xc0, !PT ;  /* 0x0000000102027812 */ /* 0x000fe400078ec0ff */
[----:B------:R-:W-:Y:S02]  /*6c00*/  @P5 SHF.L.U32 R0, RZ, 0x1f, RZ ;  /* 0x0000001fff005819 */ /* 0x000fe400000006ff */
[----:B------:R-:W-:Y:S02]  /*6c10*/  ISETP.NE.U32.AND P2, PT, R2, 0x1, PT ;  /* 0x000000010200780c */ /* 0x000fe40003f45070 */
[----:B------:R1:W3:Y:S02]  /*6c20*/  @P5 SYNCS.PHASECHK.TRANS64.TRYWAIT P1, [UR49+0x40], R0 ;  /* 0x00004000ff0055a7 */ /* 0x0002e40008021131 */
[----:B------:R-:W-:Y:S02]  /*6c30*/  P2R R86, PR, RZ, 0x4 ;  /* 0x00000004ff567803 */ /* 0x000fe40000000000 */
[----:B-1----:R-:W-:Y:S04]  /*6c40*/  SHF.L.U32 R0, R72, 0x1f, RZ ;  /* 0x0000001f48007819 */ /* 0x002fe800000006ff */
[----:B------:R1:W4:Y:S01]  /*6c50*/  SYNCS.PHASECHK.TRANS64.TRYWAIT P0, [R83+URZ+0xb0], R0 ;  /* 0x0000b000530075a7 */ /* 0x00032200080011ff */
[----:B---3--:R-:W-:Y:S01]  /*6c60*/  @P5 SEL R85, RZ, 0x1, !P1 ;  /* 0x00000001ff555807 */ /* 0x008fe20004800000 */
[----:B-1----:R-:W-:Y:S06]  /*6c70*/  @!P5 BRA `(.L_x_113) ;  /* 0x000000000058d947 */ /* 0x002fec0003800000 */
[----:B------:R-:W-:Y:S01]  /*6c80*/  IMAD.MOV.U32 R54, RZ, RZ, RZ ;  /* 0x000000ffff367224 */ /* 0x000fe200078e00ff */
[----:B------:R-:W-:Y:S01]  /*6c90*/  ISETP.NE.AND P1, PT, R85, RZ, PT ;  /* 0x000000ff5500720c */ /* 0x000fe20003f25270 */
[----:B------:R-:W-:Y:S01]  /*6ca0*/  BSSY B0, `(.L_x_114) ;  /* 0x000000c000007945 */ /* 0x000fe20003800000 */
[----:B------:R-:W-:Y:S02]  /*6cb0*/  CS2R R42, SRZ ;  /* 0x00000000002a7805 */ /* 0x000fe4000001ff00 */
[----:B------:R-:W-:Y:S02]  /*6cc0*/  CS2R R40, SRZ ;  /* 0x0000000000287805 */ /* 0x000fe4000001ff00 */
[----:B------:R-:W-:Y:S02]  /*6cd0*/  CS2R R46, SRZ ;  /* 0x00000000002e7805 */ /* 0x000fe4000001ff00 */
[----:B------:R-:W-:Y:S02]  /*6ce0*/  CS2R R44, SRZ ;  /* 0x00000000002c7805 */ /* 0x000fe4000001ff00 */
[----:B------:R-:W-:Y:S02]  /*6cf0*/  CS2R R50, SRZ ;  /* 0x0000000000327805 */ /* 0x000fe4000001ff00 */
[----:B------:R-:W-:Y:S02]  /*6d00*/  CS2R R48, SRZ ;  /* 0x0000000000307805 */ /* 0x000fe4000001ff00 */
[----:B------:R-:W-:Y:S01]  /*6d10*/  CS2R R52, SRZ ;  /* 0x0000000000347805 */ /* 0x000fe2000001ff00 */
[----:B------:R-:W-:Y:S06]  /*6d20*/  @P1 BRA `(.L_x_115) ;  /* 0x00000000000c1947 */ /* 0x000fec0003800000 */
[----:B------:R-:W-:Y:S04]  /*6d30*/  SHF.L.U32 R3, RZ, 0x1f, RZ ;  /* 0x0000001fff037819 */ /* 0x000fe800000006ff */
[----:B------:R-:W1:Y:S02]  /*6d40*/  SYNCS.PHASECHK.TRANS64.TRYWAIT P1, [UR49+0x40], R3 ;  /* 0x00004003ff0075a7 */ /* 0x000e640008021131 */
[----:B-1----:R-:W-:Y:S05]  /*6d50*/  @!P1 BRA `(.L_x_116) ;  /* 0x0000004c00549947 */ /* 0x002fea0003800000 */
.L_x_115:
[----:B------:R-:W-:Y:S05]  /*6d60*/  BSYNC B0 ;  /* 0x0000000000007941 */ /* 0x000fea0003800000 */
.L_x_114:
[----:B------:R-:W-:Y:S01]  /*6d70*/  ISETP.NE.AND P1, PT, R86, RZ, PT ;  /* 0x000000ff5600720c */ /* 0x000fe20003f25270 */
[----:B------:R-:W-:Y:S11]  /*6d80*/  HFMA2 R84, -RZ, RZ, 0, 5.9604644775390625e-08 ;  /* 0x00000001ff547431 */ /* 0x000ff600000001ff */
[----:B------:R-:W-:Y:S01]  /*6d90*/  @!UPT UIADD3 URZ, UPT, UPT, URZ, URZ, URZ ;  /* 0x000000fffffff290 */ /* 0x000fe2000fffe0ff */
[----:B------:R3:W1:Y:S04]  /*6da0*/  @P1 LDS.128 R40, [R75] ;  /* 0x000000004b281984 */ /* 0x0006680000000c00 */
[----:B------:R3:W1:Y:S04]  /*6db0*/  @P1 LDS.128 R44, [R74+0x10] ;  /* 0x000010004a2c1984 */ /* 0x0006680000000c00 */
[----:B------:R3:W1:Y:S04]  /*6dc0*/  @P1 LDS.128 R48, [R73+0x20] ;  /* 0x0000200049301984 */ /* 0x0006680000000c00 */
[----:B------:R3:W1:Y:S02]  /*6dd0*/  @P1 LDS.128 R52, [R81+0x30] ;  /* 0x0000300051341984 */ /* 0x0006640000000c00 */
.L_x_113:
[----:B------:R-:W-:Y:S05]  /*6de0*/  BSYNC B1 ;  /* 0x0000000000017941 */ /* 0x000fea0003800000 */
.L_x_112:
[----:B-1----:R-:W-:Y:S04]  /*6df0*/  SHF.R.U32.HI R2, RZ, 0x15, R34 ;  /* 0x00000015ff027819 */ /* 0x002fe80000011622 */
[----:B------:R-:W-:Y:S01]  /*6e00*/  LOP3.LUT P1, RZ, R2, 0x3, R68, 0x48, !PT ;  /* 0x0000000302ff7812 */ /* 0x000fe20007824844 */
[----:B------:R-:W-:Y:S01]  /*6e10*/  @!UPT UIADD3 URZ, UPT, UPT, URZ, URZ, URZ ;  /* 0x000000fffffff290 */ /* 0x000fe2000fffe0ff */
[----:B----4-:R-:W-:Y:S11]  /*6e20*/  @P0 BRA `(.L_x_117) ;  /* 0x0000000000080947 */ /* 0x010ff60003800000 */
[----:B------:R-:W1:Y:S02]  /*6e30*/  SYNCS.PHASECHK.TRANS64.TRYWAIT P0, [R83+URZ+0xb0], R0 ;  /* 0x0000b000530075a7 */ /* 0x000e6400080011ff */
[----:B-1----:R-:W-:Y:S05]  /*6e40*/  @!P0 BRA `(.L_x_118) ;  /* 0x0000004c00308947 */ /* 0x002fea0003800000 */
.L_x_117:
[----:B------:R-:W-:Y:S05]  /*6e50*/  @!P1 BRA `(.L_x_119) ;  /* 0x0000000000409947 */ /* 0x000fea0003800000 */
[----:B------:R-:W4:Y:S01]  /*6e60*/  LDCU.64 UR8, c[0x4][0x70] ;  /* 0x01000e00ff0877ac */ /* 0x000f220008000a00 */
[----:B------:R-:W-:Y:S01]  /*6e70*/  MOV R3, 0x0 ;  /* 0x0000000000037802 */ /* 0x000fe20000000f00 */
[----:B------:R-:W-:Y:S02]  /*6e80*/  HFMA2 R12, -RZ, RZ, 0, 5.9604644775390625e-08 ;  /* 0x00000001ff0c7431 */ /* 0x000fe400000001ff */
[----:B------:R-:W-:Y:S02]  /*6e90*/  IMAD.MOV.U32 R8, RZ, RZ, 0x192 ;  /* 0x00000192ff087424 */ /* 0x000fe400078e00ff */
[----:B------:R-:W-:Y:S01]  /*6ea0*/  IMAD.MOV.U32 R13, RZ, RZ, RZ ;  /* 0x000000ffff0d7224 */ /* 0x000fe200078e00ff */
[----:B------:R-:W5:Y:S01]  /*6eb0*/  LDCU.64 UR6, c[0x4][0x78] ;  /* 0x01000f00ff0677ac */ /* 0x000f620008000a00 */
[----:B------:R-:W1:Y:S01]  /*6ec0*/  LDC.64 R2, c[0x4][R3] ;  /* 0x0100000003027b82 */ /* 0x000e620000000a00 */
[----:B------:R-:W2:Y:S01]  /*6ed0*/  LDCU.64 UR4, c[0x4][0x10] ;  /* 0x01000200ff0477ac */ /* 0x000ea20008000a00 */
[----:B----4-:R-:W-:Y:S01]  /*6ee0*/  MOV R5, UR9 ;  /* 0x0000000900057c02 */ /* 0x010fe20008000f00 */
[----:B------:R-:W-:Y:S01]  /*6ef0*/  IMAD.U32 R4, RZ, RZ, UR8 ;  /* 0x00000008ff047e24 */ /* 0x000fe2000f8e00ff */
[----:B-----5:R-:W-:Y:S01]  /*6f00*/  MOV R7, UR7 ;  /* 0x0000000700077c02 */ /* 0x020fe20008000f00 */
[----:B------:R-:W-:Y:S01]  /*6f10*/  IMAD.U32 R6, RZ, RZ, UR6 ;  /* 0x00000006ff067e24 */ /* 0x000fe2000f8e00ff */
[----:B--2---:R-:W-:Y:S01]  /*6f20*/  MOV R11, UR5 ;  /* 0x00000005000b7c02 */ /* 0x004fe20008000f00 */
[----:B------:R-:W-:Y:S02]  /*6f30*/  IMAD.U32 R10, RZ, RZ, UR4 ;  /* 0x00000004ff0a7e24 */ /* 0x000fe4000f8e00ff */
[----:B------:R-:W-:Y:S07]  /*6f40*/  LEPC R20, `(.L_x_119) ;  /* 0x000000001014794e */ /* 0x000fee0000000000 */
[----:B-1-3--:R-:W-:Y:S05]  /*6f50*/  CALL.ABS.NOINC R2 ;  /* 0x0000000002007343 */ /* 0x00afea0003c00000 */
.L_x_119:
[----:B------:R-:W-:Y:S05]  /*6f60*/  WARPSYNC.ALL ;  /* 0x0000000000007948 */ /* 0x000fea0003800000 */
[----:B------:R-:W-:Y:S01]  /*6f70*/  R2UR UR4, R34 ;  /* 0x00000000220472ca */ /* 0x000fe200000e0000 */
[----:B------:R-:W-:Y:S01]  /*6f80*/  BSSY.RECONVERGENT B0, `(.L_x_120) ;  /* 0x000003d000007945 */ /* 0x000fe20003800200 */
[----:B------:R-:W-:Y:S11]  /*6f90*/  ISETP.NE.AND P0, PT, R77, RZ, PT ;  /* 0x000000ff4d00720c */ /* 0x000ff60003f05270 */
[----:B------:R-:W1:Y:S02]  /*6fa0*/  LDTM.x16 R4, tmem[UR4] ;  /* 0x00000004000479ee */ /* 0x000e640008240000 */
[C---:B-12---:R-:W-:Y:S01]  /*6fb0*/  FMUL R0, R33.reuse, R4 ;  /* 0x0000000421007220 */ /* 0x046fe20000400000 */
[C---:B------:R-:W-:Y:S01]  /*6fc0*/  FMUL R2, R33.reuse, R5 ;  /* 0x0000000521027220 */ /* 0x040fe20000400000 */
[C---:B------:R-:W-:Y:S01]  /*6fd0*/  FMUL R3, R33.reuse, R6 ;  /* 0x0000000621037220 */ /* 0x040fe20000400000 */
[----:B------:R-:W-:Y:S01]  /*6fe0*/  FMUL R7, R33, R7 ;  /* 0x0000000721077220 */ /* 0x000fe20000400000 */
[----:B------:R-:W-:Y:S01]  /*6ff0*/  FFMA R36, R35, R40, R0 ;  /* 0x0000002823247223 */ /* 0x000fe20000000000 */
        /* <DEDUP_REMOVED lines=10> */
[----:B------:R1:W-:Y:S01]  /*70a0*/  STS.128 [R75], R36 ;  /* 0x000000244b007388 */ /* 0x0003e20000000c00 */
        /* <DEDUP_REMOVED lines=8> */
[----:B------:R1:W-:Y:S01]  /*7130*/  STS.128 [R74+0x10], R4 ;  /* 0x000010044a007388 */ /* 0x0003e20000000c00 */
[----:B------:R-:W-:Y:S01]  /*7140*/  FMUL R13, R33, R17 ;  /* 0x00000011210d7220 */ /* 0x000fe20000400000 */
[----:B------:R-:W-:Y:S01]  /*7150*/  FFMA R10, R35, R50, R10 ;  /* 0x00000032230a7223 */ /* 0x000fe2000000000a */
[----:B------:R-:W-:Y:S01]  /*7160*/  FMUL R14, R33, R18 ;  /* 0x00000012210e7220 */ /* 0x000fe20000400000 */
[----:B------:R-:W-:Y:S01]  /*7170*/  FFMA R11, R35, R51, R15 ;  /* 0x00000033230b7223 */ /* 0x000fe2000000000f */
[----:B------:R-:W-:Y:S01]  /*7180*/  FMUL R19, R33, R19 ;  /* 0x0000001321137220 */ /* 0x000fe20000400000 */
[C---:B------:R-:W-:Y:S01]  /*7190*/  FFMA R12, R35.reuse, R52, R12 ;  /* 0x00000034230c7223 */ /* 0x040fe2000000000c */
[C---:B------:R-:W-:Y:S01]  /*71a0*/  FFMA R13, R35.reuse, R53, R13 ;  /* 0x00000035230d7223 */ /* 0x040fe2000000000d */
[C---:B------:R-:W-:Y:S01]  /*71b0*/  FFMA R14, R35.reuse, R54, R14 ;  /* 0x00000036230e7223 */ /* 0x040fe2000000000e */
[----:B------:R1:W-:Y:S01]  /*71c0*/  STS.128 [R73+0x20], R8 ;  /* 0x0000200849007388 */ /* 0x0003e20000000c00 */
[----:B------:R-:W-:Y:S05]  /*71d0*/  FFMA R15, R35, R55, R19 ;  /* 0x00000037230f7223 */ /* 0x000fea0000000013 */
[----:B------:R1:W-:Y:S01]  /*71e0*/  STS.128 [R81+0x30], R12 ;  /* 0x0000300c51007388 */ /* 0x0003e20000000c00 */
[----:B------:R-:W-:Y:S01]  /*71f0*/  @!PT LDS RZ, [RZ] ;  /* 0x00000000fffff984 */ /* 0x000fe20000000800 */
[----:B------:R-:W-:Y:S01]  /*7200*/  @!PT LDS RZ, [RZ] ;  /* 0x00000000fffff984 */ /* 0x000fe20000000800 */
[----:B------:R-:W-:Y:S01]  /*7210*/  @!PT LDS RZ, [RZ] ;  /* 0x00000000fffff984 */ /* 0x000fe20000000800 */
[----:B------:R-:W-:Y:S01]  /*7220*/  @!PT LDS RZ, [RZ] ;  /* 0x00000000fffff984 */ /* 0x000fe20000000800 */
[----:B------:R2:W-:Y:S06]  /*7230*/  MEMBAR.ALL.CTA ;  /* 0x0000000000007992 */ /* 0x0005ec0000008000 */
[----:B--2---:R-:W2:Y:S02]  /*7240*/  FENCE.VIEW.ASYNC.S ;  /* 0x00000000000073c6 */ /* 0x004ea40000000000 */
[----:B--2---:R-:W-:Y:S06]  /*7250*/  BAR.SYNC.DEFER_BLOCKING 0x1, 0x80 ;  /* 0x0042000000007b1d */ /* 0x004fec0000010000 */
[----:B------:R-:W-:Y:S05]  /*7260*/  @P0 BRA `(.L_x_121) ;  /* 0x0000000000380947 */ /* 0x000fea0003800000 */
[----:B------:R-:W-:Y:S02]  /*7270*/  UIADD3 UR4, UPT, UPT, UR49, 0x200, URZ ;  /* 0x0000020031047890 */ /* 0x000fe4000fffe0ff */
[----:B------:R-:W-:Y:S01]  /*7280*/  UIADD3 UR8, UP0, UPT, UR52, 0x680, URZ ;  /* 0x0000068034087890 */ /* 0x000fe2000ff1e0ff */
[----:B------:R-:W-:Y:S01]  /*7290*/  UMOV UR43, UR36 ;  /* 0x00000024002b7c82 */ /* 0x000fe20008000000 */
[----:B------:R-:W-:Y:S02]  /*72a0*/  UIADD3 UR5, UPT, UPT, UR41, 0x80, URZ ;  /* 0x0000008029057890 */ /* 0x000fe4000fffe0ff */
[----:B------:R-:W-:Y:S01]  /*72b0*/  MOV R69, UR4 ;  /* 0x0000000400457c02 */ /* 0x000fe20008000f00 */
[----:B------:R-:W-:Y:S02]  /*72c0*/  UIADD3.X UR9, UPT, UPT, URZ, UR53, URZ, UP0, !UPT ;  /* 0x00000035ff097290 */ /* 0x000fe400087fe4ff */
[----:B------:R-:W-:Y:S01]  /*72d0*/  UIADD3 UR4, UPT, UPT, UR49, 0x1200, URZ ;  /* 0x0000120031047890 */ /* 0x000fe2000fffe0ff */
[----:B------:R-:W-:Y:S01]  /*72e0*/  R2UR UR40, R69 ;  /* 0x00000000452872ca */ /* 0x000fe200000e0000 */
[----:B------:R-:W-:Y:S01]  /*72f0*/  UMOV UR6, UR42 ;  /* 0x0000002a00067c82 */ /* 0x000fe20008000000 */
[----:B------:R-:W-:Y:S11]  /*7300*/  UMOV UR7, UR36 ;  /* 0x0000002400077c82 */ /* 0x000ff60008000000 */
[----:B------:R2:W-:Y:S01]  /*7310*/  UTMASTG.3D [UR40], [UR8] ;  /* 0x00000028080073b5 */ /* 0x0005e20008010000 */
[----:B------:R2:W-:Y:S01]  /*7320*/  UTMASTG.3D [UR4], [UR8] ;  /* 0x00000004080073b5 */ /* 0x0005e20008010000 */
[----:B------:R0:W-:Y:S01]  /*7330*/  UTMACMDFLUSH ;  /* 0x00000000000079b7 */ /* 0x0001e20000000000 */
[----:B--2---:R-:W-:Y:S04]  /*7340*/  DEPBAR.LE SB0, 0x1 ;  /* 0x000080400000791a */ /* 0x004fe80000000000 */
.L_x_121:
[----:B------:R-:W-:Y:S05]  /*7350*/  BSYNC.RECONVERGENT B0 ;  /* 0x0000000000007941 */ /* 0x000fea0003800200 */
.L_x_120:
[----:B------:R-:W-:Y:S01]  /*7360*/  BAR.SYNC.DEFER_BLOCKING 0x1, 0x80 ;  /* 0x0042000000007b1d */ /* 0x000fe20000010000 */
[----:B------:R-:W-:Y:S01]  /*7370*/  ISETP.NE.AND P1, PT, R82, RZ, PT ;  /* 0x000000ff5200720c */ /* 0x000fe20003f25270 */
[----:B------:R-:W-:Y:S01]  /*7380*/  UISETP.NE.AND UP0, UPT, UR50, URZ, UPT ;  /* 0x000000ff3200728c */ /* 0x000fe2000bf05270 */
[----:B------:R-:W-:Y:S11]  /*7390*/  LEA R2, R84, UR49, 0x3 ;  /* 0x0000003154027c11 */ /* 0x000ff6000f8e18ff */
[----:B------:R-:W-:Y:S01]  /*73a0*/  @P1 SHF.L.U32 R3, RZ, 0x1f, RZ ;  /* 0x0000001fff031819 */ /* 0x000fe200000006ff */
[----:B------:R-:W-:Y:S06]  /*73b0*/  BRA.U !UP0, `(.L_x_122) ;  /* 0x0000000108247547 */ /* 0x000fec000b800000 */
[----:B-1----:R-:W-:Y:S01]  /*73c0*/  IMAD.U32 R4, RZ, RZ, UR51 ;  /* 0x00000033ff047e24 */ /* 0x002fe2000f8e00ff */
[----:B------:R-:W-:Y:S01]  /*73d0*/  MOV R0, UR37 ;  /* 0x0000002500007c02 */ /* 0x000fe20008000f00 */
[----:B------:R-:W-:Y:S03]  /*73e0*/  UIADD3 UR51, UPT, UPT, UR51, 0x1, URZ ;  /* 0x0000000133337890 */ /* 0x000fe6000fffe0ff */
[----:B------:R-:W-:Y:S01]  /*73f0*/  @P1 LEA R4, R4, UR49, 0x3 ;  /* 0x0000003104041c11 */ /* 0x000fe2000f8e18ff */
[----:B------:R-:W-:Y:S04]  /*7400*/  UISETP.NE.AND UP0, UPT, UR51, 0x4, UPT ;  /* 0x000000043300788c */ /* 0x000fe8000bf05270 */
[----:B------:R-:W-:Y:S01]  /*7410*/  @P1 VIADD R4, R4, 0x60 ;  /* 0x0000006004041836 */ /* 0x000fe20000000000 */
[----:B------:R-:W-:Y:S04]  /*7420*/  USEL UR51, UR51, URZ, UP0 ;  /* 0x000000ff33337287 */ /* 0x000fe80008000000 */
[----:B------:R-:W-:Y:S04]  /*7430*/  @P1 PRMT R0, R0, 0x654, R4 ;  /* 0x0000065400001816 */ /* 0x000fe80000000004 */
[----:B------:R2:W-:Y:S04]  /*7440*/  @P1 SYNCS.ARRIVE.TRANS64.RED.A1T0 RZ, [R0+URZ], RZ ;  /* 0x000000ff00ff19a7 */ /* 0x0005e800081004ff */
.L_x_122:
[----:B------:R-:W4:Y:S01]  /*7450*/  @P1 SYNCS.PHASECHK.TRANS64.TRYWAIT P0, [R2+URZ+0x40], R3 ;  /* 0x00004003020015a7 */ /* 0x000f2200080011ff */
[----:B------:R-:W-:Y:S01]  /*7460*/  BSSY B1, `(.L_x_123) ;  /* 0x0000016000017945 */ /* 0x000fe20003800000 */
[----:B----4-:R-:W-:Y:S03]  /*7470*/  @P1 SEL R85, RZ, 0x1, !P0 ;  /* 0x00000001ff551807 */ /* 0x010fe60004000000 */
[----:B------:R-:W-:Y:S05]  /*7480*/  @!P1 BRA `(.L_x_124) ;  /* 0x00000000004c9947 */ /* 0x000fea0003800000 */
[----:B------:R-:W-:Y:S01]  /*7490*/  ISETP.NE.AND P0, PT, R85, RZ, PT ;  /* 0x000000ff5500720c */ /* 0x000fe20003f05270 */
[----:B------:R-:W-:Y:S01]  /*74a0*/  BSSY B0, `(.L_x_125) ;  /* 0x000000b000007945 */ /* 0x000fe20003800000 */
[----:B------:R-:W-:Y:S11]  /*74b0*/  ISETP.NE.AND P1, PT, R86, RZ, PT ;  /* 0x000000ff5600720c */ /* 0x000ff60003f25270 */
[----:B------:R-:W-:Y:S02]  /*74c0*/  @!UPT UIADD3 URZ, UPT, UPT, URZ, URZ, URZ ;  /* 0x000000fffffff290 */ /* 0x000fe4000fffe0ff */
[C---:B-1----:R-:W-:Y:S01]  /*74d0*/  @P1 IMAD R6, R84.reuse, 0x2000, R75 ;  /* 0x0000200054061824 */ /* 0x042fe200078e024b */
[C---:B------:R-:W-:Y:S01]  /*74e0*/  @P1 LEA R4, R84.reuse, R73, 0xd ;  /* 0x0000004954041211 */ /* 0x040fe200078e68ff */
[C---:B------:R-:W-:Y:S02]  /*74f0*/  @P1 IMAD R5, R84.reuse, 0x2000, R74 ;  /* 0x0000200054051824 */ /* 0x040fe400078e024a */
[----:B------:R-:W-:Y:S01]  /*7500*/  @P1 IMAD R3, R84, 0x2000, R81 ;  /* 0x0000200054031824 */ /* 0x000fe200078e0251 */
[----:B------:R-:W-:Y:S06]  /*7510*/  @P0 BRA `(.L_x_126) ;  /* 0x00000000000c0947 */ /* 0x000fec0003800000 */
[----:B--2---:R-:W-:Y:S04]  /*7520*/  SHF.L.U32 R0, RZ, 0x1f, RZ ;  /* 0x0000001fff007819 */ /* 0x004fe800000006ff */
[----:B------:R-:W1:Y:S02]  /*7530*/  SYNCS.PHASECHK.TRANS64.TRYWAIT P0, [R2+URZ+0x40], R0 ;  /* 0x00004000020075a7 */ /* 0x000e6400080011ff */
[----:B-1----:R-:W-:Y:S05]  /*7540*/  @!P0 BRA `(.L_x_127) ;  /* 0x0000004400848947 */ /* 0x002fea0003800000 */
.L_x_126:
[----:B------:R-:W-:Y:S05]  /*7550*/  BSYNC B0 ;  /* 0x0000000000007941 */ /* 0x000fea0003800000 */
.L_x_125:
[----:B------:R-:W-:Y:S02]  /*7560*/  ISETP.NE.AND P0, PT, R86, RZ, PT ;  /* 0x000000ff5600720c */ /* 0x000fe40003f05270 */
[----:B------:R-:W-:Y:S11]  /*7570*/  IADD3 R84, PT, PT, R84, 0x1, RZ ;  /* 0x0000000154547810 */ /* 0x000ff60007ffe0ff */
[----:B------:R4:W1:Y:S04]  /*7580*/  @P0 LDS.128 R40, [R6] ;  /* 0x0000000006280984 */ /* 0x0008680000000c00 */
[----:B------:R4:W1:Y:S04]  /*7590*/  @P0 LDS.128 R44, [R5+0x10] ;  /* 0x00001000052c0984 */ /* 0x0008680000000c00 */
[----:B------:R4:W1:Y:S04]  /*75a0*/  @P0 LDS.128 R48, [R4+0x20] ;  /* 0x0000200004300984 */ /* 0x0008680000000c00 */
[----:B------:R4:W1:Y:S02]  /*75b0*/  @P0 LDS.128 R52, [R3+0x30] ;  /* 0x0000300003340984 */ /* 0x0008640000000c00 */
.L_x_124:
[----:B------:R-:W-:Y:S05]  /*75c0*/  BSYNC B1 ;  /* 0x0000000000017941 */ /* 0x000fea0003800000 */
.L_x_123:
[----:B-12---:R-:W-:Y:S05]  /*75d0*/  VIADD R0, R34, 0x10 ;  /* 0x0000001022007836 */ /* 0x006fea0000000000 */
[----:B------:R-:W-:Y:S04]  /*75e0*/  SHF.R.U32.HI R0, RZ, 0x15, R0 ;  /* 0x00000015ff007819 */ /* 0x000fe80000011600 */
[----:B------:R-:W-:Y:S11]  /*75f0*/  LOP3.LUT P0, RZ, R0, 0x3, R68, 0x48, !PT ;  /* 0x0000000300ff7812 */ /* 0x000ff60007804844 */
[----:B------:R-:W-:Y:S02]  /*7600*/  @!UPT UIADD3 URZ, UPT, UPT, URZ, URZ, URZ ;  /* 0x000000fffffff290 */ /* 0x000fe4000fffe0ff */
[----:B------:R-:W-:Y:S05]  /*7610*/  @!P0 BRA `(.L_x_128) ;  /* 0x0000000000408947 */ /* 0x000fea0003800000 */
[----:B------:R-:W1:Y:S01]  /*7620*/  LDCU.64 UR8, c[0x4][0x70] ;  /* 0x01000e00ff0877ac */ /* 0x000e620008000a00 */
[----:B----4-:R-:W-:Y:S01]  /*7630*/  MOV R3, 0x0 ;  /* 0x0000000000037802 */ /* 0x010fe20000000f00 */
[----:B------:R-:W-:Y:S02]  /*7640*/  HFMA2 R12, -RZ, RZ, 0, 5.9604644775390625e-08 ;  /* 0x00000001ff0c7431 */ /* 0x000fe400000001ff */
[----:B------:R-:W-:Y:S02]  /*7650*/  IMAD.MOV.U32 R8, RZ, RZ, 0x192 ;  /* 0x00000192ff087424 */ /* 0x000fe400078e00ff */
[----:B------:R-:W-:Y:S01]  /*7660*/  IMAD.MOV.U32 R13, RZ, RZ, RZ ;  /* 0x000000ffff0d7224 */ /* 0x000fe200078e00ff */
[----:B------:R-:W2:Y:S01]  /*7670*/  LDCU.64 UR6, c[0x4][0x78] ;  /* 0x01000f00ff0677ac */ /* 0x000ea20008000a00 */
[----:B------:R-:W4:Y:S01]  /*7680*/  LDC.64 R2, c[0x4][R3] ;  /* 0x0100000003027b82 */ /* 0x000f220000000a00 */
[----:B------:R-:W5:Y:S01]  /*7690*/  LDCU.64 UR4, c[0x4][0x10] ;  /* 0x01000200ff0477ac */ /* 0x000f620008000a00 */
[----:B-1----:R-:W-:Y:S01]  /*76a0*/  MOV R5, UR9 ;  /* 0x0000000900057c02 */ /* 0x002fe20008000f00 */
[----:B------:R-:W-:Y:S01]  /*76b0*/  IMAD.U32 R4, RZ, RZ, UR8 ;  /* 0x00000008ff047e24 */ /* 0x000fe2000f8e00ff */
[----:B--2---:R-:W-:Y:S01]  /*76c0*/  MOV R7, UR7 ;  /* 0x0000000700077c02 */ /* 0x004fe20008000f00 */
[----:B------:R-:W-:Y:S01]  /*76d0*/  IMAD.U32 R6, RZ, RZ, UR6 ;  /* 0x00000006ff067e24 */ /* 0x000fe2000f8e00ff */
[----:B-----5:R-:W-:Y:S01]  /*76e0*/  MOV R11, UR5 ;  /* 0x00000005000b7c02 */ /* 0x020fe20008000f00 */
[----:B------:R-:W-:Y:S02]  /*76f0*/  IMAD.U32 R10, RZ, RZ, UR4 ;  /* 0x00000004ff0a7e24 */ /* 0x000fe4000f8e00ff */
[----:B------:R-:W-:Y:S07]  /*7700*/  LEPC R20, `(.L_x_128) ;  /* 0x000000001014794e */ /* 0x000fee0000000000 */
[----:B---34-:R-:W-:Y:S05]  /*7710*/  CALL.ABS.NOINC R2 ;  /* 0x0000000002007343 */ /* 0x018fea0003c00000 */
.L_x_128:
[----:B------:R-:W-:Y:S05]  /*7720*/  WARPSYNC.ALL ;  /* 0x0000000000007948 */ /* 0x000fea0003800000 */
[----:B------:R-:W-:Y:S01]  /*7730*/  R2UR UR4, R34 ;  /* 0x00000000220472ca */ /* 0x000fe200000e0000 */
[----:B------:R-:W-:Y:S01]  /*7740*/  BSSY.RECONVERGENT B0, `(.L_x_129) ;  /* 0x0000045000007945 */ /* 0x000fe20003800200 */
[----:B------:R-:W-:Y:S02]  /*7750*/  ISETP.NE.AND P6, PT, R82, RZ, PT ;  /* 0x000000ff5200720c */ /* 0x000fe40003fc5270 */
[----:B------:R-:W-:Y:S02]  /*7760*/  ISETP.NE.AND P0, PT, R77, RZ, PT ;  /* 0x000000ff4d00720c */ /* 0x000fe40003f05270 */
[----:B------:R-:W-:Y:S07]  /*7770*/  MOV R20, UR51 ;  /* 0x0000003300147c02 */ /* 0x000fee0008000f00 */
[----:B----4-:R-:W1:Y:S02]  /*7780*/  LDTM.x16 R4, tmem[UR4+0x10] ;  /* 0x00001004000479ee */ /* 0x010e640008240000 */
[----:B------:R-:W-:Y:S01]  /*7790*/  @P6 LEA R20, R20, UR49, 0x3 ;  /* 0x0000003114146c11 */ /* 0x000fe2000f8e18ff */
[C---:B-1----:R-:W-:Y:S01]  /*77a0*/  FMUL R0, R33.reuse, R4 ;  /* 0x0000000421007220 */ /* 0x042fe20000400000 */
        /* <DEDUP_REMOVED lines=33> */
[----:B------:R-:W-:Y:S01]  /*79c0*/  FFMA R15, R35, R55, R19 ;  /* 0x00000037230f7223 */ /* 0x000fe20000000013 */
[----:B------:R-:W-:Y:S02]  /*79d0*/  MOV R16, UR37 ;  /* 0x0000002500107c02 */ /* 0x000fe40008000f00 */
[----:B------:R-:W-:Y:S02]  /*79e0*/  @P6 IADD3 R17, PT, PT, R20, 0x60, RZ ;  /* 0x0000006014116810 */ /* 0x000fe40007ffe0ff */
[----:B------:R1:W-:Y:S01]  /*79f0*/  STS.128 [R81+0x2030], R12 ;  /* 0x0020300c51007388 */ /* 0x0003e20000000c00 */
[----:B------:R-:W-:Y:S02]  /*7a00*/  LEA R0, R84, UR49, 0x3 ;  /* 0x0000003154007c11 */ /* 0x000fe4000f8e18ff */
[----:B------:R-:W-:Y:S01]  /*7a10*/  @P6 PRMT R16, R16, 0x654, R17 ;  /* 0x0000065410106816 */ /* 0x000fe20000000011 */
[----:B------:R-:W-:Y:S01]  /*7a20*/  @!PT LDS RZ, [RZ] ;  /* 0x00000000fffff984 */ /* 0x000fe20000000800 */
[----:B------:R-:W-:Y:S01]  /*7a30*/  @!PT LDS RZ, [RZ] ;  /* 0x00000000fffff984 */ /* 0x000fe20000000800 */
[----:B------:R-:W-:Y:S01]  /*7a40*/  @!PT LDS RZ, [RZ] ;  /* 0x00000000fffff984 */ /* 0x000fe20000000800 */
[----:B------:R-:W-:Y:S01]  /*7a50*/  @!PT LDS RZ, [RZ] ;  /* 0x00000000fffff984 */ /* 0x000fe20000000800 */
[----:B------:R2:W-:Y:S06]  /*7a60*/  MEMBAR.ALL.CTA ;  /* 0x0000000000007992 */ /* 0x0005ec0000008000 */
[----:B--2---:R-:W2:Y:S01]  /*7a70*/  FENCE.VIEW.ASYNC.S ;  /* 0x00000000000073c6 */ /* 0x004ea20000000000 */
[----:B------:R-:W-:Y:S01]  /*7a80*/  @P6 SHF.L.U32 R2, RZ, 0x1f, RZ ;  /* 0x0000001fff026819 */ /* 0x000fe200000006ff */
[----:B--2---:R-:W-:Y:S06]  /*7a90*/  BAR.SYNC.DEFER_BLOCKING 0x1, 0x80 ;  /* 0x0042000000007b1d */ /* 0x004fec0000010000 */
[----:B------:R-:W-:Y:S05]  /*7aa0*/  @P0 BRA `(.L_x_130) ;  /* 0x0000000000380947 */ /* 0x000fea0003800000 */
[----:B------:R-:W-:Y:S02]  /*7ab0*/  UIADD3 UR12, UP0, UPT, UR52, 0x680, URZ ;  /* 0x00000680340c7890 */ /* 0x000fe4000ff1e0ff */
[----:B------:R-:W-:Y:S02]  /*7ac0*/  UIADD3 UR9, UPT, UPT, UR41, 0x10, URZ ;  /* 0x0000001029097890 */ /* 0x000fe4000fffe0ff */
[----:B------:R-:W-:Y:S02]  /*7ad0*/  UIADD3 UR8, UPT, UPT, UR49, 0x2200, URZ ;  /* 0x0000220031087890 */ /* 0x000fe4000fffe0ff */
[----:B------:R-:W-:Y:S01]  /*7ae0*/  UIADD3.X UR13, UPT, UPT, URZ, UR53, URZ, UP0, !UPT ;  /* 0x00000035ff0d7290 */ /* 0x000fe200087fe4ff */
[----:B------:R-:W-:Y:S01]  /*7af0*/  UMOV UR10, UR42 ;  /* 0x0000002a000a7c82 */ /* 0x000fe20008000000 */
[----:B------:R-:W-:Y:S01]  /*7b00*/  UMOV UR11, UR36 ;  /* 0x00000024000b7c82 */ /* 0x000fe20008000000 */
[----:B------:R-:W-:Y:S02]  /*7b10*/  UIADD3 UR5, UPT, UPT, UR41, 0x90, URZ ;  /* 0x0000009029057890 */ /* 0x000fe4000fffe0ff */
[----:B------:R-:W-:Y:S01]  /*7b20*/  UIADD3 UR4, UPT, UPT, UR49, 0x3200, URZ ;  /* 0x0000320031047890 */ /* 0x000fe2000fffe0ff */
[----:B------:R-:W-:Y:S03]  /*7b30*/  UMOV UR6, UR42 ;  /* 0x0000002a00067c82 */ /* 0x000fe60008000000 */
[----:B------:R2:W-:Y:S01]  /*7b40*/  UTMASTG.3D [UR8], [UR12] ;  /* 0x000000080c0073b5 */ /* 0x0005e20008010000 */
[----:B------:R-:W-:Y:S04]  /*7b50*/  UMOV UR7, UR36 ;  /* 0x0000002400077c82 */ /* 0x000fe80008000000 */
[----:B------:R2:W-:Y:S01]  /*7b60*/  UTMASTG.3D [UR4], [UR12] ;  /* 0x000000040c0073b5 */ /* 0x0005e20008010000 */
[----:B------:R0:W-:Y:S01]  /*7b70*/  UTMACMDFLUSH ;  /* 0x00000000000079b7 */ /* 0x0001e20000000000 */
[----:B--2---:R-:W-:Y:S04]  /*7b80*/  DEPBAR.LE SB0, 0x1 ;  /* 0x000080400000791a */ /* 0x004fe80000000000 */
.L_x_130:
[----:B------:R-:W-:Y:S05]  /*7b90*/  BSYNC.RECONVERGENT B0 ;  /* 0x0000000000007941 */ /* 0x000fea0003800200 */
.L_x_129:
[----:B------:R-:W-:Y:S01]  /*7ba0*/  BAR.SYNC.DEFER_BLOCKING 0x1, 0x80 ;  /* 0x0042000000007b1d */ /* 0x000fe20000010000 */
[----:B------:R-:W-:Y:S04]  /*7bb0*/  UIADD3 UR40, UPT, UPT, UR51, 0x1, URZ ;  /* 0x0000000133287890 */ /* 0x000fe8000fffe0ff */
[----:B------:R-:W-:Y:S04]  /*7bc0*/  UISETP.NE.AND UP0, UPT, UR40, 0x4, UPT ;  /* 0x000000042800788c */ /* 0x000fe8000bf05270 */
[----:B------:R-:W-:Y:S01]  /*7bd0*/  USEL UR40, UR40, URZ, UP0 ;  /* 0x000000ff28287287 */ /* 0x000fe20008000000 */
[----:B------:R2:W-:Y:S01]  /*7be0*/  @P6 SYNCS.ARRIVE.TRANS64.RED.A1T0 RZ, [R16+URZ], RZ ;  /* 0x000000ff10ff69a7 */ /* 0x0005e200081004ff */
[----:B------:R-:W-:Y:S01]  /*7bf0*/  BSSY B1, `(.L_x_131) ;  /* 0x0000017000017945 */ /* 0x000fe20003800000 */
[----:B------:R-:W4:Y:S02]  /*7c00*/  @P6 SYNCS.PHASECHK.TRANS64.TRYWAIT P0, [R0+URZ+0x40], R2 ;  /* 0x00004002000065a7 */ /* 0x000f2400080011ff */
[----:B----4-:R-:W-:Y:S01]  /*7c10*/  @P6 SEL R85, RZ, 0x1, !P0 ;  /* 0x00000001ff556807 */ /* 0x010fe20004000000 */
[----:B--2---:R-:W-:Y:S06]  /*7c20*/  @!P6 BRA `(.L_x_132) ;  /* 0x00000000004ce947 */ /* 0x004fec0003800000 */
        /* <DEDUP_REMOVED lines=9> */
[----:B------:R-:W-:Y:S04]  /*7cc0*/  SHF.L.U32 R6, RZ, 0x1f, RZ ;  /* 0x0000001fff067819 */ /* 0x000fe800000006ff */
[----:B------:R-:W1:Y:S02]  /*7cd0*/  SYNCS.PHASECHK.TRANS64.TRYWAIT P0, [R0+URZ+0x40], R6 ;  /* 0x00004006000075a7 */ /* 0x000e6400080011ff */
[----:B-1----:R-:W-:Y:S05]  /*7ce0*/  @!P0 BRA `(.L_x_135) ;  /* 0x0000003c00b08947 */ /* 0x002fea0003800000 */
.L_x_134:
[----:B------:R-:W-:Y:S05]  /*7cf0*/  BSYNC B0 ;  /* 0x0000000000007941 */ /* 0x000fea0003800000 */
.L_x_133:
[----:B------:R-:W-:Y:S02]  /*7d00*/  ISETP.NE.AND P0, PT, R86, RZ, PT ;  /* 0x000000ff5600720c */ /* 0x000fe40003f05270 */
[----:B------:R-:W-:Y:S11]  /*7d10*/  IADD3 R84, PT, PT, R84, 0x1, RZ ;  /* 0x0000000154547810 */ /* 0x000ff60007ffe0ff */
[----:B------:R2:W4:Y:S04]  /*7d20*/  @P0 LDS.128 R40, [R5] ;  /* 0x0000000005280984 */ /* 0x0005280000000c00 */
[----:B------:R2:W1:Y:S04]  /*7d30*/  @P0 LDS.128 R44, [R4+0x10] ;  /* 0x00001000042c0984 */ /* 0x0004680000000c00 */
[----:B------:R2:W1:Y:S04]  /*7d40*/  @P0 LDS.128 R48, [R3+0x20] ;  /* 0x0000200003300984 */ /* 0x0004680000000c00 */
[----:B------:R2:W1:Y:S02]  /*7d50*/  @P0 LDS.128 R52, [R2+0x30] ;  /* 0x0000300002340984 */ /* 0x0004640000000c00 */
.L_x_132:
[----:B------:R-:W-:Y:S05]  /*7d60*/  BSYNC B1 ;  /* 0x0000000000017941 */ /* 0x000fea0003800000 */
.L_x_131:
[----:B-1----:R-:W-:Y:S05]  /*7d70*/  VIADD R0, R34, 0x20 ;  /* 0x0000002022007836 */ /* 0x002fea0000000000 */
[----:B------:R-:W-:Y:S04]  /*7d80*/  SHF.R.U32.HI R0, RZ, 0x15, R0 ;  /* 0x00000015ff007819 */ /* 0x000fe80000011600 */
[----:B------:R-:W-:Y:S11]  /*7d90*/  LOP3.LUT P0, RZ, R0, 0x3, R68, 0x48, !PT ;  /* 0x0000000300ff7812 */ /* 0x000ff60007804844 */
[----:B------:R-:W-:Y:S02]  /*7da0*/  @!UPT UIADD3 URZ, UPT, UPT, URZ, URZ, URZ ;  /* 0x000000fffffff290 */ /* 0x000fe4000fffe0ff */
[----:B------:R-:W-:Y:S05]  /*7db0*/  @!P0 BRA `(.L_x_136) ;  /* 0x0000000000408947 */ /* 0x000fea0003800000 */
[----:B------:R-:W1:Y:S01]  /*7dc0*/  LDCU.64 UR8, c[0x4][0x70] ;  /* 0x01000e00ff0877ac */ /* 0x000e620008000a00 */
[----:B--2---:R-:W-:Y:S01]  /*7dd0*/  MOV R3, 0x0 ;  /* 0x0000000000037802 */ /* 0x004fe20000000f00 */
[----:B------:R-:W-:Y:S02]  /*7de0*/  HFMA2 R12, -RZ, RZ, 0, 5.9604644775390625e-08 ;  /* 0x00000001ff0c7431 */ /* 0x000fe400000001ff */
[----:B------:R-:W-:Y:S02]  /*7df0*/  IMAD.MOV.U32 R8, RZ, RZ, 0x192 ;  /* 0x00000192ff087424 */ /* 0x000fe400078e00ff */
[----:B------:R-:W-:Y:S01]  /*7e00*/  IMAD.MOV.U32 R13, RZ, RZ, RZ ;  /* 0x000000ffff0d7224 */ /* 0x000fe200078e00ff */
[----:B------:R-:W2:Y:S01]  /*7e10*/  LDCU.64 UR6, c[0x4][0x78] ;  /* 0x01000f00ff0677ac */ /* 0x000ea20008000a00 */
[----:B------:R-:W3:Y:S01]  /*7e20*/  LDC.64 R2, c[0x4][R3] ;  /* 0x0100000003027b82 */ /* 0x000ee20000000a00 */
        /* <DEDUP_REMOVED lines=9> */
.L_x_136:
[----:B------:R-:W-:Y:S05]  /*7ec0*/  WARPSYNC.ALL ;  /* 0x0000000000007948 */ /* 0x000fea0003800000 */
[----:B------:R-:W-:Y:S01]  /*7ed0*/  R2UR UR4, R34 ;  /* 0x00000000220472ca */ /* 0x000fe200000e0000 */
[----:B------:R-:W-:Y:S01]  /*7ee0*/  BSSY.RECONVERGENT B0, `(.L_x_137) ;  /* 0x0000045000007945 */ /* 0x000fe20003800200 */
[----:B------:R-:W-:Y:S02]  /*7ef0*/  ISETP.NE.AND P6, PT, R82, RZ, PT ;  /* 0x000000ff5200720c */ /* 0x000fe40003fc5270 */
[----:B------:R-:W-:Y:S02]  /*7f00*/  ISETP.NE.AND P0, PT, R77, RZ, PT ;  /* 0x000000ff4d00720c */ /* 0x000fe40003f05270 */
[----:B------:R-:W-:Y:S07]  /*7f10*/  MOV R20, UR40 ;  /* 0x0000002800147c02 */ /* 0x000fee0008000f00 */
[----:B--2---:R-:W1:Y:S02]  /*7f20*/  LDTM.x16 R4, tmem[UR4+0x20] ;  /* 0x00002004000479ee */ /* 0x004e640008240000 */
[----:B------:R-:W-:Y:S01]  /*7f30*/  @P6 LEA R20, R20, UR49, 0x3 ;  /* 0x0000003114146c11 */ /* 0x000fe2000f8e18ff */
[C---:B-1----:R-:W-:Y:S01]  /*7f40*/  FMUL R0, R33.reuse, R4 ;  /* 0x0000000421007220 */ /* 0x042fe20000400000 */
[C---:B------:R-:W-:Y:S01]  /*7f50*/  FMUL R2, R33.reuse, R5 ;  /* 0x0000000521027220 */ /* 0x040fe20000400000 */
[C---:B------:R-:W-:Y:S01]  /*7f60*/  FMUL R3, R33.reuse, R6 ;  /* 0x0000000621037220 */ /* 0x040fe20000400000 */
[----:B------:R-:W-:Y:S01]  /*7f70*/  FMUL R7, R33, R7 ;  /* 0x0000000721077220 */ /* 0x000fe20000400000 */
[----:B----4-:R-:W-:Y:S01]  /*7f80*/  FFMA R36, R35, R40, R0 ;  /* 0x0000002823247223 */ /* 0x010fe20000000000 */
        /* <DEDUP_REMOVED lines=58> */
.L_x_138:
[----:B------:R-:W-:Y:S05]  /*8330*/  BSYNC.RECONVERGENT B0 ;  /* 0x0000000000007941 */ /* 0x000fea0003800200 */
.L_x_137:
[----:B------:R-:W-:Y:S01]  /*8340*/  BAR.SYNC.DEFER_BLOCKING 0x1, 0x80 ;  /* 0x0042000000007b1d */ /* 0x000fe20000010000 */
[----:B------:R-:W-:Y:S01]  /*8350*/  UIADD3 UR43, UPT, UPT, UR40, 0x1, URZ ;  /* 0x00000001282b7890 */ /* 0x000fe2000fffe0ff */
[----:B------:R-:W-:Y:S03]  /*8360*/  HFMA2 R87, -RZ, RZ, 0, 0 ;  /* 0x00000000ff577431 */ /* 0x000fe600000001ff */
        /* <DEDUP_REMOVED lines=19> */
.L_x_142:
[----:B------:R-:W-:Y:S05]  /*84a0*/  BSYNC B0 ;  /* 0x0000000000007941 */ /* 0x000fea0003800000 */
.L_x_141:
[----:B------:R-:W-:Y:S01]  /*84b0*/  ISETP.NE.AND P0, PT, R86, RZ, PT ;  /* 0x000000ff5600720c */ /* 0x000fe20003f05270 */
[----:B------:R-:W-:Y:S11]  /*84c0*/  VIADD R84, R84, 0x1 ;  /* 0x0000000154547836 */ /* 0x000ff60000000000 */
[----:B------:R-:W-:Y:S01]  /*84d0*/  @!UPT UIADD3 URZ, UPT, UPT, URZ, URZ, URZ ;  /* 0x000000fffffff290 */ /* 0x000fe2000fffe0ff */
[----:B------:R2:W4:Y:S04]  /*84e0*/  @P0 LDS.128 R40, [R5] ;  /* 0x0000000005280984 */ /* 0x0005280000000c00 */
[----:B------:R2:W1:Y:S04]  /*84f0*/  @P0 LDS.128 R44, [R4+0x10] ;  /* 0x00001000042c0984 */ /* 0x0004680000000c00 */
[----:B------:R2:W1:Y:S04]  /*8500*/  @P0 LDS.128 R48, [R3+0x20] ;  /* 0x0000200003300984 */ /* 0x0004680000000c00 */
[----:B------:R2:W1:Y:S01]  /*8510*/  @P0 LDS.128 R52, [R2+0x30] ;  /* 0x0000300002340984 */ /* 0x0004620000000c00 */
[C---:B------:R-:W-:Y:S04]  /*8520*/  ISETP.NE.AND P0, PT, R84.reuse, 0x4, PT ;  /* 0x000000045400780c */ /* 0x040fe80003f05270 */
[----:B------:R-:W-:Y:S02]  /*8530*/  SEL R84, R84, RZ, P0 ;  /* 0x000000ff54547207 */ /* 0x000fe40000000000 */
[----:B------:R-:W-:Y:S02]  /*8540*/  SEL R87, RZ, 0x1, P0 ;  /* 0x00000001ff577807 */ /* 0x000fe40000000000 */
.L_x_140:
[----:B------:R-:W-:Y:S05]  /*8550*/  BSYNC B1 ;  /* 0x0000000000017941 */ /* 0x000fea0003800000 */
.L_x_139:
        /* <DEDUP_REMOVED lines=21> */
.L_x_144:
        /* <DEDUP_REMOVED lines=54> */
[----:B------:R-:W-:Y:S01]  /*8a10*/  @P6 SHF.L.U32 R2, R87, 0x1f, RZ ;  /* 0x0000001f57026819 */ /* 0x000fe200000006ff */
        /* <DEDUP_REMOVED lines=16> */
.L_x_146:
[----:B------:R-:W-:Y:S05]  /*8b20*/  BSYNC.RECONVERGENT B0 ;  /* 0x0000000000007941 */ /* 0x000fea0003800200 */
.L_x_145:
        /* <DEDUP_REMOVED lines=18> */
[----:B------:R-:W-:Y:S04]  /*8c50*/  SHF.L.U32 R6, R87, 0x1f, RZ ;  /* 0x0000001f57067819 */ /* 0x000fe800000006ff */
[----:B------:R-:W1:Y:S02]  /*8c60*/  SYNCS.PHASECHK.TRANS64.TRYWAIT P0, [R0+URZ+0x40], R6 ;  /* 0x00004006000075a7 */ /* 0x000e6400080011ff */
[----:B-1----:R-:W-:Y:S05]  /*8c70*/  @!P0 BRA `(.L_x_151) ;  /* 0x0000002c00f48947 */ /* 0x002fea0003800000 */
.L_x_150:
[----:B------:R-:W-:Y:S05]  /*8c80*/  BSYNC B0 ;  /* 0x0000000000007941 */ /* 0x000fea0003800000 */
.L_x_149:
[----:B------:R-:W-:Y:S01]  /*8c90*/  ISETP.NE.AND P0, PT, R86, RZ, PT ;  /* 0x000000ff5600720c */ /* 0x000fe20003f05270 */
[----:B------:R-:W-:Y:S11]  /*8ca0*/  VIADD R84, R84, 0x1 ;  /* 0x0000000154547836 */ /* 0x000ff60000000000 */
[----:B------:R-:W-:Y:S01]  /*8cb0*/  @!UPT UIADD3 URZ, UPT, UPT, URZ, URZ, URZ ;  /* 0x000000fffffff290 */ /* 0x000fe2000fffe0ff */
[----:B------:R2:W4:Y:S04]  /*8cc0*/  @P0 LDS.128 R40, [R5] ;  /* 0x0000000005280984 */ /* 0x0005280000000c00 */
[----:B------:R2:W2:Y:S04]  /*8cd0*/  @P0 LDS.128 R44, [R4+0x10] ;  /* 0x00001000042c0984 */ /* 0x0004a80000000c00 */
[----:B------:R2:W2:Y:S04]  /*8ce0*/  @P0 LDS.128 R48, [R3+0x20] ;  /* 0x0000200003300984 */ /* 0x0004a80000000c00 */
[----:B------:R2:W2:Y:S01]  /*8cf0*/  @P0 LDS.128 R52, [R2+0x30] ;  /* 0x0000300002340984 */ /* 0x0004a20000000c00 */
[C---:B------:R-:W-:Y:S04]  /*8d00*/  ISETP.NE.AND P0, PT, R84.reuse, 0x4, PT ;  /* 0x000000045400780c */ /* 0x040fe80003f05270 */
[----:B-1----:R-:W-:Y:S02]  /*8d10*/  SEL R0, RZ, 0x1, P0 ;  /* 0x00000001ff007807 */ /* 0x002fe40000000000 */
[----:B------:R-:W-:Y:S02]  /*8d20*/  SEL R84, R84, RZ, P0 ;  /* 0x000000ff54547207 */ /* 0x000fe40000000000 */
[----:B------:R-:W-:Y:S02]  /*8d30*/  LOP3.LUT R87, R87, R0, RZ, 0x3c, !PT ;  /* 0x0000000057577212 */ /* 0x000fe400078e3cff */
.L_x_148:
[----:B------:R-:W-:Y:S05]  /*8d40*/  BSYNC B1 ;  /* 0x0000000000017941 */ /* 0x000fea0003800000 */
.L_x_147:
[----:B------:R-:W-:Y:S05]  /*8d50*/  VIADD R0, R34, 0x40 ;  /* 0x0000004022007836 */ /* 0x000fea0000000000 */
[----:B------:R-:W-:Y:S04]  /*8d60*/  SHF.R.U32.HI R0, RZ, 0x15, R0 ;  /* 0x00000015ff007819 */ /* 0x000fe80000011600 */
[----:B------:R-:W-:Y:S11]  /*8d70*/  LOP3.LUT P0, RZ, R0, 0x3, R68, 0x48, !PT ;  /* 0x0000000300ff7812 */ /* 0x000ff60007804844 */
[----:B------:R-:W-:Y:S02]  /*8d80*/  @!UPT UIADD3 URZ, UPT, UPT, URZ, URZ, URZ ;  /* 0x000000fffffff290 */ /* 0x000fe4000fffe0ff */
[----:B------:R-:W-:Y:S05]  /*8d90*/  @!P0 BRA `(.L_x_152) ;  /* 0x0000000000408947 */ /* 0x000fea0003800000 */
[----:B------:R-:W5:Y:S01]  /*8da0*/  LDCU.64 UR8, c[0x4][0x70] ;  /* 0x01000e00ff0877ac */ /* 0x000f620008000a00 */
[----:B--2---:R-:W-:Y:S01]  /*8db0*/  MOV R3, 0x0 ;  /* 0x0000000000037802 */ /* 0x004fe20000000f00 */
[----:B-1----:R-:W-:Y:S02]  /*8dc0*/  HFMA2 R12, -RZ, RZ, 0, 5.9604644775390625e-08 ;  /* 0x00000001ff0c7431 */ /* 0x002fe400000001ff */
[----:B------:R-:W-:Y:S02]  /*8dd0*/  IMAD.MOV.U32 R8, RZ, RZ, 0x192 ;  /* 0x00000192ff087424 */ /* 0x000fe400078e00ff */
[----:B------:R-:W-:Y:S01]  /*8de0*/  IMAD.MOV.U32 R13, RZ, RZ, RZ ;  /* 0x000000ffff0d7224 */ /* 0x000fe200078e00ff */
[----:B------:R-:W1:Y:S01]  /*8df0*/  LDCU.64 UR6, c[0x4][0x78] ;  /* 0x01000f00ff0677ac */ /* 0x000e620008000a00 */
[----:B------:R-:W2:Y:S01]  /*8e00*/  LDC.64 R2, c[0x4][R3] ;  /* 0x0100000003027b82 */ /* 0x000ea20000000a00 */
[----:B------:R-:W3:Y:S01]  /*8e10*/  LDCU.64 UR4, c[0x4][0x10] ;  /* 0x01000200ff0477ac */ /* 0x000ee20008000a00 */
[----:B-----5:R-:W-:Y:S01]  /*8e20*/  MOV R5, UR9 ;  /* 0x0000000900057c02 */ /* 0x020fe20008000f00 */
[----:B------:R-:W-:Y:S01]  /*8e30*/  IMAD.U32 R4, RZ, RZ, UR8 ;  /* 0x00000008ff047e24 */ /* 0x000fe2000f8e00ff */
[----:B-1----:R-:W-:Y:S01]  /*8e40*/  MOV R7, UR7 ;  /* 0x0000000700077c02 */ /* 0x002fe20008000f00 */
[----:B------:R-:W-:Y:S01]  /*8e50*/  IMAD.U32 R6, RZ, RZ, UR6 ;  /* 0x00000006ff067e24 */ /* 0x000fe2000f8e00ff */
[----:B---3--:R-:W-:Y:S01]  /*8e60*/  MOV R11, UR5 ;  /* 0x00000005000b7c02 */ /* 0x008fe20008000f00 */
[----:B------:R-:W-:Y:S02]  /*8e70*/  IMAD.U32 R10, RZ, RZ, UR4 ;  /* 0x00000004ff0a7e24 */ /* 0x000fe4000f8e00ff */
[----:B------:R-:W-:Y:S07]  /*8e80*/  LEPC R20, `(.L_x_152) ;  /* 0x000000001014794e */ /* 0x000fee0000000000 */
[----:B--2-4-:R-:W-:Y:S05]  /*8e90*/  CALL.ABS.NOINC R2 ;  /* 0x0000000002007343 */ /* 0x014fea0003c00000 */
.L_x_152:
[----:B------:R-:W-:Y:S05]  /*8ea0*/  WARPSYNC.ALL ;  /* 0x0000000000007948 */ /* 0x000fea0003800000 */
[----:B------:R-:W-:Y:S01]  /*8eb0*/  R2UR UR4, R34 ;  /* 0x00000000220472ca */ /* 0x000fe200000e0000 */
[----:B------:R-:W-:Y:S01]  /*8ec0*/  BSSY.RECONVERGENT B0, `(.L_x_153) ;  /* 0x0000047000007945 */ /* 0x000fe20003800200 */
[----:B------:R-:W-:Y:S02]  /*8ed0*/  ISETP.NE.AND P6, PT, R82, RZ, PT ;  /* 0x000000ff5200720c */ /* 0x000fe40003fc5270 */
[----:B------:R-:W-:Y:S02]  /*8ee0*/  ISETP.NE.AND P0, PT, R77, RZ, PT ;  /* 0x000000ff4d00720c */ /* 0x000fe40003f05270 */
[----:B------:R-:W-:Y:S07]  /*8ef0*/  MOV R20, UR40 ;  /* 0x0000002800147c02 */ /* 0x000fee0008000f00 */
[----:B-12---:R-:W1:Y:S02]  /*8f00*/  LDTM.x16 R4, tmem[UR4+0x40] ;  /* 0x00004004000479ee */ /* 0x006e640008240000 */
        /* <DEDUP_REMOVED lines=50> */
[----:B------:R-:W-:Y:S02]  /*9230*/  UIADD3 UR4, UPT, UPT, UR49, 0x200, URZ ;  /* 0x0000020031047890 */ /* 0x000fe4000fffe0ff */
[----:B------:R-:W-:Y:S02]  /*9240*/  UIADD3 UR12, UP0, UPT, UR52, 0x680, URZ ;  /* 0x00000680340c7890 */ /* 0x000fe4000ff1e0ff */
[----:B------:R-:W-:Y:S02]  /*9250*/  UIADD3 UR5, UPT, UPT, UR41, 0x40, URZ ;  /* 0x0000004029057890 */ /* 0x000fe4000fffe0ff */
[----:B------:R-:W-:Y:S01]  /*9260*/  MOV R69, UR4 ;  /* 0x0000000400457c02 */ /* 0x000fe20008000f00 */
[----:B------:R-:W-:Y:S01]  /*9270*/  UIADD3.X UR13, UPT, UPT, URZ, UR53, URZ, UP0, !UPT ;  /* 0x00000035ff0d7290 */ /* 0x000fe200087fe4ff */
[----:B------:R-:W-:Y:S02]  /*9280*/  UMOV UR6, UR42 ;  /* 0x0000002a00067c82 */ /* 0x000fe40008000000 */
[----:B------:R-:W-:Y:S01]  /*9290*/  R2UR UR4, R69 ;  /* 0x00000000450472ca */ /* 0x000fe200000e0000 */
[----:B------:R-:W-:Y:S01]  /*92a0*/  UMOV UR7, UR36 ;  /* 0x0000002400077c82 */ /* 0x000fe20008000000 */
[----:B------:R-:W-:Y:S02]  /*92b0*/  UIADD3 UR9, UPT, UPT, UR41, 0xc0, URZ ;  /* 0x000000c029097890 */ /* 0x000fe4000fffe0ff */
[----:B------:R-:W-:Y:S01]  /*92c0*/  UIADD3 UR8, UPT, UPT, UR49, 0x1200, URZ ;  /* 0x0000120031087890 */ /* 0x000fe2000fffe0ff */
[----:B------:R-:W-:Y:S01]  /*92d0*/  UMOV UR10, UR42 ;  /* 0x0000002a000a7c82 */ /* 0x000fe20008000000 */
[----:B------:R-:W-:Y:S07]  /*92e0*/  UMOV UR11, UR36 ;  /* 0x00000024000b7c82 */ /* 0x000fee0008000000 */
[----:B------:R2:W-:Y:S01]  /*92f0*/  UTMASTG.3D [UR4], [UR12] ;  /* 0x000000040c0073b5 */ /* 0x0005e20008010000 */
[----:B------:R2:W-:Y:S01]  /*9300*/  UTMASTG.3D [UR8], [UR12] ;  /* 0x000000080c0073b5 */ /* 0x0005e20008010000 */
[----:B------:R0:W-:Y:S01]  /*9310*/  UTMACMDFLUSH ;  /* 0x00000000000079b7 */ /* 0x0001e20000000000 */
[----:B--2---:R-:W-:Y:S04]  /*9320*/  DEPBAR.LE SB0, 0x1 ;  /* 0x000080400000791a */ /* 0x004fe80000000000 */
.L_x_154:
[----:B------:R-:W-:Y:S05]  /*9330*/  BSYNC.RECONVERGENT B0 ;  /* 0x0000000000007941 */ /* 0x000fea0003800200 */
.L_x_153:
        /* <DEDUP_REMOVED lines=21> */
.L_x_158:
[----:B------:R-:W-:Y:S05]  /*9490*/  BSYNC B0 ;  /* 0x0000000000007941 */ /* 0x000fea0003800000 */
.L_x_157:
        /* <DEDUP_REMOVED lines=11> */
.L_x_156:
[----:B------:R-:W-:Y:S05]  /*9550*/  BSYNC B1 ;  /* 0x0000000000017941 */ /* 0x000fea0003800000 */
.L_x_155:
        /* <DEDUP_REMOVED lines=21> */
.L_x_160:
        /* <DEDUP_REMOVED lines=71> */
.L_x_162:
[----:B------:R-:W-:Y:S05]  /*9b20*/  BSYNC.RECONVERGENT B0 ;  /* 0x0000000000007941 */ /* 0x000fea0003800200 */
.L_x_161:
        /* <DEDUP_REMOVED lines=21> */
.L_x_166:
[----:B------:R-:W-:Y:S05]  /*9c80*/  BSYNC B0 ;  /* 0x0000000000007941 */ /* 0x000fea0003800000 */
.L_x_165:
        /* <DEDUP_REMOVED lines=11> */
.L_x_164:
[----:B------:R-:W-:Y:S05]  /*9d40*/  BSYNC B1 ;  /* 0x0000000000017941 */ /* 0x000fea0003800000 */
.L_x_163:
        /* <DEDUP_REMOVED lines=21> */
.L_x_168:
        /* <DEDUP_REMOVED lines=71> */
.L_x_170:
[----:B------:R-:W-:Y:S05]  /*a310*/  BSYNC.RECONVERGENT B0 ;  /* 0x0000000000007941 */ /* 0x000fea0003800200 */
.L_x_169:
        /* <DEDUP_REMOVED lines=21> */
.L_x_174:
[----:B------:R-:W-:Y:S05]  /*a470*/  BSYNC B0 ;  /* 0x0000000000007941 */ /* 0x000fea0003800000 */
.L_x_173:
[----:B------:R-:W-:Y:S11]  /*a480*/  ISETP.NE.AND P0, PT, R86, RZ, PT ;  /* 0x000000ff5600720c */ /* 0x000ff60003f05270 */
[----:B------:R-:W-:Y:S02]  /*a490*/  @!UPT UIADD3 URZ, UPT, UPT, URZ, URZ, URZ ;  /* 0x000000fffffff290 */ /* 0x000fe4000fffe0ff */
[----:B------:R2:W4:Y:S04]  /*a4a0*/  @P0 LDS.128 R40, [R4] ;  /* 0x0000000004280984 */ /* 0x0005280000000c00 */
[----:B------:R2:W1:Y:S04]  /*a4b0*/  @P0 LDS.128 R44, [R3+0x10] ;  /* 0x00001000032c0984 */ /* 0x0004680000000c00 */
[----:B------:R2:W1:Y:S04]  /*a4c0*/  @P0 LDS.128 R48, [R2+0x20] ;  /* 0x0000200002300984 */ /* 0x0004680000000c00 */
[----:B------:R2:W1:Y:S02]  /*a4d0*/  @P0 LDS.128 R52, [R84+0x30] ;  /* 0x0000300054340984 */ /* 0x0004640000000c00 */
.L_x_172:
[----:B------:R-:W-:Y:S05]  /*a4e0*/  BSYNC B1 ;  /* 0x0000000000017941 */ /* 0x000fea0003800000 */
.L_x_171:
        /* <DEDUP_REMOVED lines=21> */
.L_x_176:
[----:B------:R-:W-:Y:S01]  /*a640*/  ISETP.NE.AND P0, PT, R77, RZ, PT ;  /* 0x000000ff4d00720c */ /* 0x000fe20003f05270 */
[----:B------:R-:W-:Y:S05]  /*a650*/  WARPSYNC.ALL ;  /* 0x0000000000007948 */ /* 0x000fea0003800000 */
[----:B------:R-:W-:Y:S01]  /*a660*/  R2UR UR4, R34 ;  /* 0x00000000220472ca */ /* 0x000fe200000e0000 */
[----:B------:R-:W-:Y:S01]  /*a670*/  BSSY.RECONVERGENT B0, `(.L_x_177) ;  /* 0x0000040000007945 */ /* 0x000fe20003800200 */
[----:B------:R-:W-:Y:S04]  /*a680*/  IADD3 R83, PT, PT, R83, 0xd0, RZ ;  /* 0x000000d053537810 */ /* 0x000fe80007ffe0ff */
[----:B------:R-:W-:Y:S07]  /*a690*/  LOP3.LUT R83, R83, 0xfefffff8, RZ, 0xc0, !PT ;  /* 0xfefffff853537812 */ /* 0x000fee00078ec0ff */
[----:B--2---:R-:W1:Y:S01]  /*a6a0*/  LDTM.x16 R4, tmem[UR4+0x70] ;  /* 0x00007004000479ee */ /* 0x004e620008240000 */
[----:B------:R-:W-:Y:S01]  /*a6b0*/  NOP ;  /* 0x0000000000007918 */ /* 0x000fe20000000000 */
[----:B-1----:R1:W-:Y:S01]  /*a6c0*/  SYNCS.ARRIVE.TRANS64.RED.A1T0 RZ, [R83+URZ], RZ ;  /* 0x000000ff53ff79a7 */ /* 0x0023e200081004ff */
[C---:B------:R-:W-:Y:S01]  /*a6d0*/  FMUL R0, R33.reuse, R4 ;  /* 0x0000000421007220 */ /* 0x040fe20000400000 */
        /* <DEDUP_REMOVED lines=57> */
.L_x_178:
[----:B------:R-:W-:Y:S05]  /*aa70*/  BSYNC.RECONVERGENT B0 ;  /* 0x0000000000007941 */ /* 0x000fea0003800200 */
.L_x_177:
[----:B------:R-:W-:Y:S01]  /*aa80*/  BAR.SYNC.DEFER_BLOCKING 0x1, 0x80 ;  /* 0x0042000000007b1d */ /* 0x000fe20000010000 */
[----:B------:R-:W-:Y:S01]  /*aa90*/  UISETP.NE.AND UP0, UPT, UR50, -0x8, UPT ;  /* 0xfffffff83200788c */ /* 0x000fe2000bf05270 */
[----:B------:R-:W-:Y:S08]  /*aaa0*/  IADD3 R31, PT, PT, R31, 0x1, RZ ;  /* 0x000000011f1f7810 */ /* 0x000ff00007ffe0ff */
[----:B------:R-:W-:Y:S05]  /*aab0*/  BRA.U !UP0, `(.L_x_179) ;  /* 0x0000000108287547 */ /* 0x000fea000b800000 */
[----:B------:R-:W-:Y:S01]  /*aac0*/  ISETP.NE.AND P0, PT, R82, RZ, PT ;  /* 0x000000ff5200720c */ /* 0x000fe20003f05270 */
[----:B------:R-:W-:Y:S01]  /*aad0*/  IMAD.U32 R2, RZ, RZ, UR51 ;  /* 0x00000033ff027e24 */ /* 0x000fe2000f8e00ff */
[----:B------:R-:W-:Y:S01]  /*aae0*/  UIADD3 UR51, UPT, UPT, UR51, 0x1, URZ ;  /* 0x0000000133337890 */ /* 0x000fe2000fffe0ff */
[----:B------:R-:W-:Y:S03]  /*aaf0*/  IMAD.U32 R0, RZ, RZ, UR37 ;  /* 0x00000025ff007e24 */ /* 0x000fe6000f8e00ff */
[----:B------:R-:W-:Y:S04]  /*ab00*/  UISETP.NE.AND UP0, UPT, UR51, 0x4, UPT ;  /* 0x000000043300788c */ /* 0x000fe8000bf05270 */
[----:B------:R-:W-:Y:S03]  /*ab10*/  USEL UR51, UR51, URZ, UP0 ;  /* 0x000000ff33337287 */ /* 0x000fe60008000000 */
[----:B------:R-:W-:Y:S05]  /*ab20*/  @P0 LEA R2, R2, UR49, 0x3 ;  /* 0x0000003102020c11 */ /* 0x000fea000f8e18ff */
[----:B------:R-:W-:Y:S05]  /*ab30*/  @P0 VIADD R2, R2, 0x60 ;  /* 0x0000006002020836 */ /* 0x000fea0000000000 */
[----:B------:R-:W-:Y:S04]  /*ab40*/  @P0 PRMT R0, R0, 0x654, R2 ;  /* 0x0000065400000816 */ /* 0x000fe80000000002 */
[----:B------:R2:W-:Y:S03]  /*ab50*/  @P0 SYNCS.ARRIVE.TRANS64.RED.A1T0 RZ, [R0+URZ], RZ ;  /* 0x000000ff00ff09a7 */ /* 0x0005e600081004ff */
.L_x_179:
[----:B------:R-:W-:Y:S01]  /*ab60*/  ISETP.NE.AND P2, PT, R78, RZ, PT ;  /* 0x000000ff4e00720c */ /* 0x000fe20003f45270 */
[----:B------:R-:W-:Y:S01]  /*ab70*/  UIADD3 UR50, UPT, UPT, UR50, 0x8, URZ ;  /* 0x0000000832327890 */ /* 0x000fe2000fffe0ff */
[----:B------:R-:W-:Y:S01]  /*ab80*/  ISETP.NE.AND P0, PT, R80, 0x2, PT ;  /* 0x000000025000780c */ /* 0x000fe20003f05270 */
[----:B-1----:R-:W-:Y:S01]  /*ab90*/  IMAD.IADD R15, R29, 0x1, R62 ;  /* 0x000000011d0f7824 */ /* 0x002fe200078e023e */
[----:B------:R-:W-:Y:S01]  /*aba0*/  ISETP.NE.AND P1, PT, R31, 0x4, PT ;  /* 0x000000041f00780c */ /* 0x000fe20003f25270 */
[----:B------:R-:W-:Y:S01]  /*abb0*/  IMAD.IADD R14, R30, 0x1, R63 ;  /* 0x000000011e0e7824 */ /* 0x000fe200078e023f */
[----:B------:R-:W-:Y:S02]  /*abc0*/  SEL R2, RZ, 0x1, P0 ;  /* 0x00000001ff027807 */ /* 0x000fe40000000000 */
[----:B--2---:R-:W-:Y:S02]  /*abd0*/  SEL R0, RZ, 0x1, P1 ;  /* 0x00000001ff007807 */ /* 0x004fe40000800000 */
[----:B------:R-:W-:Y:S02]  /*abe0*/  LOP3.LUT R71, R71, R2, RZ, 0x3c, !PT ;  /* 0x0000000247477212 */ /* 0x000fe400078e3cff */
[----:B------:R-:W-:Y:S02]  /*abf0*/  LOP3.LUT R72, R72, R0, RZ, 0x3c, !PT ;  /* 0x0000000048487212 */ /* 0x000fe400078e3cff */
[----:B------:R-:W-:Y:S02]  /*ac00*/  @P2 R2UR UR36, R70 ;  /* 0x00000000462422ca */ /* 0x000fe400000e0000 */
[----:B------:R-:W-:Y:S02]  /*ac10*/  SEL R80, R80, RZ, P0 ;  /* 0x000000ff50507207 */ /* 0x000fe40000000000 */
[----:B------:R-:W-:Y:S01]  /*ac20*/  SEL R31, R31, RZ, P1 ;  /* 0x000000ff1f1f7207 */ /* 0x000fe20000800000 */
[----:B------:R-:W-:Y:S10]  /*ac30*/  @P2 BRA `(.L_x_180) ;  /* 0xffffffb400142947 */ /* 0x000ff4000383ffff */
[----:B------:R-:W-:-:S09]  /*ac40*/  UISETP.NE.AND UP0, UPT, UR48, URZ, UPT ;  /* 0x000000ff3000728c */ /* 0x000fd2000bf05270 */
[----:B------:R-:W-:Y:S05]  /*ac50*/  BRA.U !UP0, `(.L_x_181) ;  /* 0x0000000108487547 */ /* 0x000fea000b800000 */
[----:B------:R-:W1:Y:S02]  /*ac60*/  LDCU.64 UR4, c[0x0][0x890] ;  /* 0x00011200ff0477ac */ /* 0x000e640008000a00 */
[----:B-1----:R-:W-:-:S04]  /*ac70*/  UISETP.NE.U32.AND UP0, UPT, UR4, URZ, UPT ;  /* 0x000000ff0400728c */ /* 0x002fc8000bf05070 */
[----:B------:R-:W-:-:S09]  /*ac80*/  UISETP.NE.AND.EX UP0, UPT, UR5, URZ, UPT, UP0 ;  /* 0x000000ff0500728c */ /* 0x000fd2000bf05300 */
[----:B------:R-:W-:Y:S05]  /*ac90*/  BRA.U UP0, `(.L_x_182) ;  /* 0x00000001000c7547 */ /* 0x000fea000b800000 */
[----:B------:R-:W-:-:S13]  /*aca0*/  FSETP.NEU.AND P0, PT, R35, RZ, PT ;  /* 0x000000ff2300720b */ /* 0x000fda0003f0d000 */
[----:B------:R-:W-:Y:S05]  /*acb0*/  @!P0 EXIT ;  /* 0x000000000000894d */ /* 0x000fea0003800000 */
[----:B------:R-:W-:Y:S05]  /*acc0*/  BRA `(.L_x_181) ;  /* 0x00000000002c7947 */ /* 0x000fea0003800000 */
.L_x_182:
[----:B------:R-:W-:Y:S01]  /*acd0*/  ISETP.NE.AND P0, PT, R79, RZ, PT ;  /* 0x000000ff4f00720c */ /* 0x000fe20003f05270 */
[----:B------:R-:W-:-:S12]  /*ace0*/  BSSY.RECONVERGENT B0, `(.L_x_181) ;  /* 0x0000009000007945 */ /* 0x000fd80003800200 */
[----:B------:R-:W-:Y:S05]  /*acf0*/  @P0 BRA `(.L_x_183) ;  /* 0x0000000000140947 */ /* 0x000fea0003800000 */
[----:B------:R-:W1:Y:S02]  /*ad00*/  LDCU.64 UR4, c[0x0][0x888] ;  /* 0x00011100ff0477ac */ /* 0x000e640008000a00 */
[----:B-1----:R-:W-:-:S04]  /*ad10*/  ISETP.NE.U32.AND P0, PT, RZ, UR4, PT ;  /* 0x00000004ff007c0c */ /* 0x002fc8000bf05070 */
[----:B------:R-:W-:-:S13]  /*ad20*/  ISETP.NE.AND.EX P0, PT, RZ, UR5, PT, P0 ;  /* 0x00000005ff007c0c */ /* 0x000fda000bf05300 */
[----:B------:R-:W-:Y:S05]  /*ad30*/  @!P0 EXIT ;  /* 0x000000000000894d */ /* 0x000fea0003800000 */
[----:B------:R-:W-:Y:S05]  /*ad40*/  BRA `(.L_x_184) ;  /* 0x0000000000087947 */ /* 0x000fea0003800000 */
.L_x_183:
[----:B------:R-:W-:-:S13]  /*ad50*/  FSETP.NEU.AND P0, PT, R35, RZ, PT ;  /* 0x000000ff2300720b */ /* 0x000fda0003f0d000 */
[----:B------:R-:W-:Y:S05]  /*ad60*/  @!P0 EXIT ;  /* 0x000000000000894d */ /* 0x000fea0003800000 */
.L_x_184:
[----:B------:R-:W-:Y:S05]  /*ad70*/  BSYNC.RECONVERGENT B0 ;  /* 0x0000000000007941 */ /* 0x000fea0003800200 */
.L_x_181:
[----:B------:R-:W-:Y:S01]  /*ad80*/  ULEA UR4, UR51, UR49, 0x3 ;  /* 0x0000003133047291 */ /* 0x000fe2000f8e18ff */
[----:B------:R-:W-:-:S04]  /*ad90*/  DEPBAR.LE SB0, 0x0 ;  /* 0x000080000000791a */ /* 0x000fc80000000000 */
[----:B------:R-:W-:-:S04]  /*ada0*/  UIADD3 UR4, UPT, UPT, UR4, 0x60, URZ ;  /* 0x0000006004047890 */ /* 0x000fc8000fffe0ff */
[----:B------:R-:W-:-:S09]  /*adb0*/  UPRMT UR4, UR37, 0x654, UR4 ;  /* 0x0000065425047896 */ /* 0x000fd20008000004 */
[----:B------:R-:W-:Y:S01]  /*adc0*/  SYNCS.ARRIVE.TRANS64.RED.A1T0 RZ, [UR4], RZ ;  /* 0x000000ffffff79a7 */ /* 0x000fe20008100404 */
[----:B------:R-:W-:Y:S05]  /*add0*/  EXIT ;  /* 0x000000000000794d */ /* 0x000fea0003800000 */
.L_x_24:
[----:B--2---:R2:W4:Y:S02]  /*ade0*/  SYNCS.PHASECHK.TRANS64.TRYWAIT P0, [R2+URZ+0x100], R3 ;  /* 0x00010003020075a7 */ /* 0x00452400080011ff */
[----:B----4-:R-:W-:Y:S05]  /*adf0*/  @!P0 NANOSLEEP.SYNCS 0x989680 ;  /* 0x009896800000895d */ /* 0x010fea0003900000 */
[----:B------:R-:W4:Y:S02]  /*ae00*/  @!P0 SYNCS.PHASECHK.TRANS64 P0, [R2+URZ+0x100], R3 ;  /* 0x00010003020085a7 */ /* 0x000f2400080010ff */
[----:B----4-:R-:W-:Y:S05]  /*ae10*/  @!P0 BRA `(.L_x_24) ;  /* 0xfffffffc00f08947 */ /* 0x010fea000383ffff */
[----:B------:R-:W-:Y:S05]  /*ae20*/  BRA `(.L_x_185) ;  /* 0xffffff6800787947 */ /* 0x000fea000383ffff */
.L_x_27:
[----:B------:R-:W-:-:S07]  /*ae30*/  MOV R2, UR33 ;  /* 0x0000002100027c02 */ /* 0x000fce0008000f00 */
.L_x_186:
[----:B-1----:R1:W2:Y:S02]  /*ae40*/  SYNCS.PHASECHK.TRANS64.TRYWAIT P0, [R2+URZ+0x20], R4 ;  /* 0x00002004020075a7 */ /* 0x0022a400080011ff */
[----:B--2---:R-:W-:Y:S05]  /*ae50*/  @!P0 NANOSLEEP.SYNCS 0x989680 ;  /* 0x009896800000895d */ /* 0x004fea0003900000 */
[----:B------:R-:W2:Y:S02]  /*ae60*/  @!P0 SYNCS.PHASECHK.TRANS64 P0, [R2+URZ+0x20], R4 ;  /* 0x00002004020085a7 */ /* 0x000ea400080010ff */
[----:B--2---:R-:W-:Y:S05]  /*ae70*/  @!P0 BRA `(.L_x_186) ;  /* 0xfffffffc00f08947 */ /* 0x004fea000383ffff */
[----:B------:R-:W-:Y:S05]  /*ae80*/  BRA `(.L_x_26) ;  /* 0xffffff6800e07947 */ /* 0x000fea000383ffff */
.L_x_34:
[----:B-1----:R-:W-:-:S07]  /*ae90*/  MOV R2, UR33 ;  /* 0x0000002100027c02 */ /* 0x002fce0008000f00 */
.L_x_187:
[----:B-1----:R1:W2:Y:S02]  /*aea0*/  SYNCS.PHASECHK.TRANS64.TRYWAIT P0, [R2+URZ+0x20], R4 ;  /* 0x00002004020075a7 */ /* 0x0022a400080011ff */
[----:B--2---:R-:W-:Y:S05]  /*aeb0*/  @!P0 NANOSLEEP.SYNCS 0x989680 ;  /* 0x009896800000895d */ /* 0x004fea0003900000 */
[----:B------:R-:W2:Y:S02]  /*aec0*/  @!P0 SYNCS.PHASECHK.TRANS64 P0, [R2+URZ+0x20], R4 ;  /* 0x00002004020085a7 */ /* 0x000ea400080010ff */
[----:B--2---:R-:W-:Y:S05]  /*aed0*/  @!P0 BRA `(.L_x_187) ;  /* 0xfffffffc00f08947 */ /* 0x004fea000383ffff */
[----:B------:R-:W-:Y:S05]  /*aee0*/  BRA `(.L_x_33) ;  /* 0xffffff6c00cc7947 */ /* 0x000fea000383ffff */
.L_x_39:
[----:B-1----:R1:W2:Y:S02]  /*aef0*/  SYNCS.PHASECHK.TRANS64.TRYWAIT P0, [R2+URZ+0x90], R3 ;  /* 0x00009003020075a7 */ /* 0x0022a400080011ff */
[----:B--2---:R-:W-:Y:S05]  /*af00*/  @!P0 NANOSLEEP.SYNCS 0x989680 ;  /* 0x009896800000895d */ /* 0x004fea0003900000 */
[----:B------:R-:W2:Y:S02]  /*af10*/  @!P0 SYNCS.PHASECHK.TRANS64 P0, [R2+URZ+0x90], R3 ;  /* 0x00009003020085a7 */ /* 0x000ea400080010ff */
[----:B--2---:R-:W-:Y:S05]  /*af20*/  @!P0 BRA `(.L_x_39) ;  /* 0xfffffffc00f08947 */ /* 0x004fea000383ffff */
[----:B------:R-:W-:Y:S05]  /*af30*/  BRA `(.L_x_188) ;  /* 0xffffff7000987947 */ /* 0x000fea000383ffff */
.L_x_43:
[----:B---3--:R-:W-:-:S07]  /*af40*/  MOV R0, UR4 ;  /* 0x0000000400007c02 */ /* 0x008fce0008000f00 */
.L_x_189:
[----:B-1----:R1:W2:Y:S02]  /*af50*/  SYNCS.PHASECHK.TRANS64.TRYWAIT P0, [R0+URZ], R2 ;  /* 0x00000002000075a7 */ /* 0x0022a400080011ff */
[----:B--2---:R-:W-:Y:S05]  /*af60*/  @!P0 NANOSLEEP.SYNCS 0x989680 ;  /* 0x009896800000895d */ /* 0x004fea0003900000 */
[----:B------:R-:W2:Y:S02]  /*af70*/  @!P0 SYNCS.PHASECHK.TRANS64 P0, [R0+URZ], R2 ;  /* 0x00000002000085a7 */ /* 0x000ea400080010ff */
[----:B--2---:R-:W-:Y:S05]  /*af80*/  @!P0 BRA `(.L_x_189) ;  /* 0xfffffffc00f08947 */ /* 0x004fea000383ffff */
[----:B------:R-:W-:Y:S05]  /*af90*/  BRA `(.L_x_190) ;  /* 0xffffff7800087947 */ /* 0x000fea000383ffff */
.L_x_44:
[----:B---3--:R-:W-:-:S07]  /*afa0*/  MOV R0, UR4 ;  /* 0x0000000400007c02 */ /* 0x008fce0008000f00 */
.L_x_191:
[----:B-1----:R1:W2:Y:S02]  /*afb0*/  SYNCS.PHASECHK.TRANS64.TRYWAIT P0, [R0+URZ], R3 ;  /* 0x00000003000075a7 */ /* 0x0022a400080011ff */
[----:B--2---:R-:W-:Y:S05]  /*afc0*/  @!P0 NANOSLEEP.SYNCS 0x989680 ;  /* 0x009896800000895d */ /* 0x004fea0003900000 */
[----:B------:R-:W2:Y:S02]  /*afd0*/  @!P0 SYNCS.PHASECHK.TRANS64 P0, [R0+URZ], R3 ;  /* 0x00000003000085a7 */ /* 0x000ea400080010ff */
[----:B--2---:R-:W-:Y:S05]  /*afe0*/  @!P0 BRA `(.L_x_191) ;  /* 0xfffffffc00f08947 */ /* 0x004fea000383ffff */
[----:B------:R-:W-:Y:S05]  /*aff0*/  BRA `(.L_x_192) ;  /* 0xffffff7800147947 */ /* 0x000fea000383ffff */
.L_x_45:
[----:B---3--:R-:W-:-:S07]  /*b000*/  MOV R0, UR4 ;  /* 0x0000000400007c02 */ /* 0x008fce0008000f00 */
.L_x_193:
[----:B-1----:R1:W2:Y:S02]  /*b010*/  SYNCS.PHASECHK.TRANS64.TRYWAIT P0, [R0+URZ], R3 ;  /* 0x00000003000075a7 */ /* 0x0022a400080011ff */
[----:B--2---:R-:W-:Y:S05]  /*b020*/  @!P0 NANOSLEEP.SYNCS 0x989680 ;  /* 0x009896800000895d */ /* 0x004fea0003900000 */
[----:B------:R-:W2:Y:S02]  /*b030*/  @!P0 SYNCS.PHASECHK.TRANS64 P0, [R0+URZ], R3 ;  /* 0x00000003000085a7 */ /* 0x000ea400080010ff */
[----:B--2---:R-:W-:Y:S05]  /*b040*/  @!P0 BRA `(.L_x_193) ;  /* 0xfffffffc00f08947 */ /* 0x004fea000383ffff */
[----:B------:R-:W-:Y:S05]  /*b050*/  BRA `(.L_x_194) ;  /* 0xffffff7800207947 */ /* 0x000fea000383ffff */
.L_x_48:
[----:B-1----:R1:W2:Y:S02]  /*b060*/  SYNCS.PHASECHK.TRANS64.TRYWAIT P0, [R0+URZ+0xf0], R4 ;  /* 0x0000f004000075a7 */ /* 0x0022a400080011ff */
[----:B--2---:R-:W-:Y:S05]  /*b070*/  @!P0 NANOSLEEP.SYNCS 0x989680 ;  /* 0x009896800000895d */ /* 0x004fea0003900000 */
[----:B------:R-:W2:Y:S02]  /*b080*/  @!P0 SYNCS.PHASECHK.TRANS64 P0, [R0+URZ+0xf0], R4 ;  /* 0x0000f004000085a7 */ /* 0x000ea400080010ff */
[----:B--2---:R-:W-:Y:S05]  /*b090*/  @!P0 BRA `(.L_x_48) ;  /* 0xfffffffc00f08947 */ /* 0x004fea000383ffff */
[----:B------:R-:W-:Y:S05]  /*b0a0*/  BRA `(.L_x_195) ;  /* 0xffffff7800807947 */ /* 0x000fea000383ffff */
.L_x_49:
[----:B------:R-:W-:-:S07]  /*b0b0*/  MOV R0, UR5 ;  /* 0x0000000500007c02 */ /* 0x000fce0008000f00 */
.L_x_196:
[----:B-1----:R1:W2:Y:S02]  /*b0c0*/  SYNCS.PHASECHK.TRANS64.TRYWAIT P0, [R0+URZ+0xa0], R5 ;  /* 0x0000a005000075a7 */ /* 0x0022a400080011ff */
[----:B--2---:R-:W-:Y:S05]  /*b0d0*/  @!P0 NANOSLEEP.SYNCS 0x989680 ;  /* 0x009896800000895d */ /* 0x004fea0003900000 */
[----:B------:R-:W2:Y:S02]  /*b0e0*/  @!P0 SYNCS.PHASECHK.TRANS64 P0, [R0+URZ+0xa0], R5 ;  /* 0x0000a005000085a7 */ /* 0x000ea400080010ff */
[----:B--2---:R-:W-:Y:S05]  /*b0f0*/  @!P0 BRA `(.L_x_196) ;  /* 0xfffffffc00f08947 */ /* 0x004fea000383ffff */
[----:B------:R-:W-:Y:S05]  /*b100*/  BRA `(.L_x_197) ;  /* 0xffffff7800907947 */ /* 0x000fea000383ffff */
.L_x_50:
[----:B-1----:R1:W2:Y:S02]  /*b110*/  SYNCS.PHASECHK.TRANS64.TRYWAIT P1, [R0+URZ+0x90], R4 ;  /* 0x00009004000075a7 */ /* 0x0022a400080211ff */
[----:B--2---:R-:W-:Y:S05]  /*b120*/  @!P1 NANOSLEEP.SYNCS 0x989680 ;  /* 0x009896800000995d */ /* 0x004fea0003900000 */
[----:B------:R-:W2:Y:S02]  /*b130*/  @!P1 SYNCS.PHASECHK.TRANS64 P1, [R0+URZ+0x90], R4 ;  /* 0x00009004000095a7 */ /* 0x000ea400080210ff */
[----:B--2---:R-:W-:Y:S05]  /*b140*/  @!P1 BRA `(.L_x_50) ;  /* 0xfffffffc00f09947 */ /* 0x004fea000383ffff */
[----:B------:R-:W-:Y:S05]  /*b150*/  BRA `(.L_x_198) ;  /* 0xffffff7800c07947 */ /* 0x000fea000383ffff */
.L_x_53:
[----:B------:R-:W-:-:S07]  /*b160*/  MOV R0, UR5 ;  /* 0x0000000500007c02 */ /* 0x000fce0008000f00 */
.L_x_199:
[----:B-1----:R1:W2:Y:S02]  /*b170*/  SYNCS.PHASECHK.TRANS64.TRYWAIT P0, [R0+URZ+0xa0], R2 ;  /* 0x0000a002000075a7 */ /* 0x0022a400080011ff */
[----:B--2---:R-:W-:Y:S05]  /*b180*/  @!P0 NANOSLEEP.SYNCS 0x989680 ;  /* 0x009896800000895d */ /* 0x004fea0003900000 */
[----:B------:R-:W2:Y:S02]  /*b190*/  @!P0 SYNCS.PHASECHK.TRANS64 P0, [R0+URZ+0xa0], R2 ;  /* 0x0000a002000085a7 */ /* 0x000ea400080010ff */
[----:B--2---:R-:W-:Y:S05]  /*b1a0*/  @!P0 BRA `(.L_x_199) ;  /* 0xfffffffc00f08947 */ /* 0x004fea000383ffff */
[----:B------:R-:W-:Y:S05]  /*b1b0*/  BRA `(.L_x_52) ;  /* 0xffffff7c00147947 */ /* 0x000fea000383ffff */
.L_x_62:
[----:B-1----:R-:W-:-:S04]  /*b1c0*/  MOV R4, UR6 ;  /* 0x0000000600047c02 */ /* 0x002fc80008000f00 */
[----:B------:R1:W2:Y:S03]  /*b1d0*/  SYNCS.PHASECHK.TRANS64.TRYWAIT P0, [R4+URZ+0x8], R5 ;  /* 0x00000805040075a7 */ /* 0x0002a600080011ff */
[----:B--2---:R-:W-:Y:S05]  /*b1e0*/  @!P0 NANOSLEEP.SYNCS 0x989680 ;  /* 0x009896800000895d */ /* 0x004fea0003900000 */
[----:B------:R-:W2:Y:S02]  /*b1f0*/  @!P0 SYNCS.PHASECHK.TRANS64 P0, [R4+URZ+0x8], R5 ;  /* 0x00000805040085a7 */ /* 0x000ea400080010ff */
[----:B--2---:R-:W-:Y:S05]  /*b200*/  @!P0 BRA `(.L_x_62) ;  /* 0xfffffffc00ec8947 */ /* 0x004fea000383ffff */
[----:B------:R-:W-:Y:S05]  /*b210*/  BRA `(.L_x_61) ;  /* 0xffffff7c00c87947 */ /* 0x000fea000383ffff */
.L_x_64:
[----:B------:R-:W-:Y:S01]  /*b220*/  BSSY B0, `(.L_x_200) ;  /* 0x0000006000007945 */ /* 0x000fe20003800000 */
[----:B------:R-:W-:-:S07]  /*b230*/  MOV R15, 0xffffffff ;  /* 0xffffffff000f7802 */ /* 0x000fce0000000f00 */
[----:B-1---5:R-:W-:Y:S05]  /*b240*/  WARPSYNC.COLLECTIVE R15, `(.L_x_201) ;  /* 0x000000000f0c7348 */ /* 0x022fea0003c00000 */
[----:B------:R-:W-:Y:S02]  /*b250*/  ELECT P6, UR79, PT ;  /* 0x00000000004f782f */ /* 0x000fe400038c0000 */
[----:B------:R-:W-:Y:S01]  /*b260*/  MOV R14, UR79 ;  /* 0x0000004f000e7c02 */ /* 0x000fe20008000f00 */
[----:B-1---5:R-:W-:Y:S10]  /*b270*/  ENDCOLLECTIVE ;  /* 0x000000000000791b */ /* 0x022ff40003800000 */
.L_x_201:
[----:B------:R-:W-:Y:S05]  /*b280*/  BSYNC B0 ;  /* 0x0000000000007941 */ /* 0x000fea0003800000 */
.L_x_200:
[----:B------:R-:W-:Y:S05]  /*b290*/  BRA `(.L_x_202) ;  /* 0xffffff7c00f87947 */ /* 0x000fea000383ffff */
.L_x_66:
[----:B-1----:R-:W-:-:S04]  /*b2a0*/  MOV R2, UR6 ;  /* 0x0000000600027c02 */ /* 0x002fc80008000f00 */
[----:B------:R1:W2:Y:S03]  /*b2b0*/  SYNCS.PHASECHK.TRANS64.TRYWAIT P0, [R2+URZ+0x8], R3 ;  /* 0x00000803020075a7 */ /* 0x0002a600080011ff */
[----:B--2---:R-:W-:Y:S05]  /*b2c0*/  @!P0 NANOSLEEP.SYNCS 0x989680 ;  /* 0x009896800000895d */ /* 0x004fea0003900000 */
[----:B------:R-:W2:Y:S02]  /*b2d0*/  @!P0 SYNCS.PHASECHK.TRANS64 P0, [R2+URZ+0x8], R3 ;  /* 0x00000803020085a7 */ /* 0x000ea400080010ff */
[----:B--2---:R-:W-:Y:S05]  /*b2e0*/  @!P0 BRA `(.L_x_66) ;  /* 0xfffffffc00ec8947 */ /* 0x004fea000383ffff */
[----:B------:R-:W-:Y:S05]  /*b2f0*/  BRA `(.L_x_65) ;  /* 0xffffff7c00fc7947 */ /* 0x000fea000383ffff */
.L_x_67:
[----:B-1----:R1:W2:Y:S02]  /*b300*/  SYNCS.PHASECHK.TRANS64.TRYWAIT P0, [R0+URZ+0x90], R4 ;  /* 0x00009004000075a7 */ /* 0x0022a400080011ff */
[----:B--2---:R-:W-:Y:S05]  /*b310*/  @!P0 NANOSLEEP.SYNCS 0x989680 ;  /* 0x009896800000895d */ /* 0x004fea0003900000 */
[----:B------:R-:W2:Y:S02]  /*b320*/  @!P0 SYNCS.PHASECHK.TRANS64 P0, [R0+URZ+0x90], R4 ;  /* 0x00009004000085a7 */ /* 0x000ea400080010ff */
[----:B--2---:R-:W-:Y:S05]  /*b330*/  @!P0 BRA `(.L_x_67) ;  /* 0xfffffffc00f08947 */ /* 0x004fea000383ffff */
[----:B------:R-:W-:Y:S05]  /*b340*/  BRA `(.L_x_203) ;  /* 0xffffff8400087947 */ /* 0x000fea000383ffff */
.L_x_69:
[----:B------:R-:W-:-:S07]  /*b350*/  MOV R0, UR8 ;  /* 0x0000000800007c02 */ /* 0x000fce0008000f00 */
.L_x_204:
[----:B-1----:R1:W2:Y:S02]  /*b360*/  SYNCS.PHASECHK.TRANS64.TRYWAIT P0, [R0+URZ+0xd0], R4 ;  /* 0x0000d004000075a7 */ /* 0x0022a400080011ff */
[----:B--2---:R-:W-:Y:S05]  /*b370*/  @!P0 NANOSLEEP.SYNCS 0x989680 ;  /* 0x009896800000895d */ /* 0x004fea0003900000 */
[----:B------:R-:W2:Y:S02]  /*b380*/  @!P0 SYNCS.PHASECHK.TRANS64 P0, [R0+URZ+0xd0], R4 ;  /* 0x0000d004000085a7 */ /* 0x000ea400080010ff */
[----:B--2---:R-:W-:Y:S05]  /*b390*/  @!P0 BRA `(.L_x_204) ;  /* 0xfffffffc00f08947 */ /* 0x004fea000383ffff */
[----:B------:R-:W-:Y:S05]  /*b3a0*/  BRA `(.L_x_205) ;  /* 0xffffff8400547947 */ /* 0x000fea000383ffff */
.L_x_72:
[----:B------:R-:W-:Y:S07]  /*b3b0*/  MOV R0, UR14 ;  /* 0x0000000e00007c02 */ /* 0x000fee0008000f00 */
.L_x_206:
[----:B-1----:R1:W2:Y:S02]  /*b3c0*/  SYNCS.PHASECHK.TRANS64.TRYWAIT P0, [R0+URZ], R4 ;  /* 0x00000004000075a7 */ /* 0x0022a400080011ff */
[----:B--2---:R-:W-:Y:S05]  /*b3d0*/  @!P0 NANOSLEEP.SYNCS 0x989680 ;  /* 0x009896800000895d */ /* 0x004fea0003900000 */
[----:B------:R-:W2:Y:S02]  /*b3e0*/  @!P0 SYNCS.PHASECHK.TRANS64 P0, [R0+URZ], R4 ;  /* 0x00000004000085a7 */ /* 0x000ea400080010ff */
[----:B--2---:R-:W-:Y:S05]  /*b3f0*/  @!P0 BRA `(.L_x_206) ;  /* 0xfffffffc00f08947 */ /* 0x004fea000383ffff */
[----:B------:R-:W-:Y:S05]  /*b400*/  BRA `(.L_x_71) ;  /* 0xffffff8400687947 */ /* 0x000fea000383ffff */
.L_x_76:
[----:B-1----:R-:W-:-:S07]  /*b410*/  MOV R0, UR8 ;  /* 0x0000000800007c02 */ /* 0x002fce0008000f00 */
.L_x_207:
[----:B-1----:R1:W2:Y:S02]  /*b420*/  SYNCS.PHASECHK.TRANS64.TRYWAIT P0, [R0+URZ], R2 ;  /* 0x00000002000075a7 */ /* 0x0022a400080011ff */
[----:B--2---:R-:W-:Y:S05]  /*b430*/  @!P0 NANOSLEEP.SYNCS 0x989680 ;  /* 0x009896800000895d */ /* 0x004fea0003900000 */
[----:B------:R-:W2:Y:S02]  /*b440*/  @!P0 SYNCS.PHASECHK.TRANS64 P0, [R0+URZ], R2 ;  /* 0x00000002000085a7 */ /* 0x000ea400080010ff */
[----:B--2---:R-:W-:Y:S05]  /*b450*/  @!P0 BRA `(.L_x_207) ;  /* 0xfffffffc00f08947 */ /* 0x004fea000383ffff */
[----:B------:R-:W-:Y:S05]  /*b460*/  BRA `(.L_x_208) ;  /* 0xffffff8800ac7947 */ /* 0x000fea000383ffff */
.L_x_77:
[----:B------:R-:W-:-:S07]  /*b470*/  MOV R0, UR8 ;  /* 0x0000000800007c02 */ /* 0x000fce0008000f00 */
.L_x_209:
[----:B-1----:R1:W2:Y:S02]  /*b480*/  SYNCS.PHASECHK.TRANS64.TRYWAIT P0, [R0+URZ], R3 ;  /* 0x00000003000075a7 */ /* 0x0022a400080011ff */
[----:B--2---:R-:W-:Y:S05]  /*b490*/  @!P0 NANOSLEEP.SYNCS 0x989680 ;  /* 0x009896800000895d */ /* 0x004fea0003900000 */
[----:B------:R-:W2:Y:S02]  /*b4a0*/  @!P0 SYNCS.PHASECHK.TRANS64 P0, [R0+URZ], R3 ;  /* 0x00000003000085a7 */ /* 0x000ea400080010ff */
[----:B--2---:R-:W-:Y:S05]  /*b4b0*/  @!P0 BRA `(.L_x_209) ;  /* 0xfffffffc00f08947 */ /* 0x004fea000383ffff */
[----:B------:R-:W-:Y:S05]  /*b4c0*/  BRA `(.L_x_210) ;  /* 0xffffff8800b87947 */ /* 0x000fea000383ffff */
.L_x_78:
[----:B------:R-:W-:-:S07]  /*b4d0*/  MOV R0, UR8 ;  /* 0x0000000800007c02 */ /* 0x000fce0008000f00 */
.L_x_211:
[----:B-1----:R1:W2:Y:S02]  /*b4e0*/  SYNCS.PHASECHK.TRANS64.TRYWAIT P0, [R0+URZ], R3 ;  /* 0x00000003000075a7 */ /* 0x0022a400080011ff */
[----:B--2---:R-:W-:Y:S05]  /*b4f0*/  @!P0 NANOSLEEP.SYNCS 0x989680 ;  /* 0x009896800000895d */ /* 0x004fea0003900000 */
[----:B------:R-:W2:Y:S02]  /*b500*/  @!P0 SYNCS.PHASECHK.TRANS64 P0, [R0+URZ], R3 ;  /* 0x00000003000085a7 */ /* 0x000ea400080010ff */
[----:B--2---:R-:W-:Y:S05]  /*b510*/  @!P0 BRA `(.L_x_211) ;  /* 0xfffffffc00f08947 */ /* 0x004fea000383ffff */
[----:B------:R-:W-:Y:S05]  /*b520*/  BRA `(.L_x_212) ;  /* 0xffffff8800c47947 */ /* 0x000fea000383ffff */
.L_x_81:
[----:B------:R-:W-:-:S07]  /*b530*/  MOV R0, UR7 ;  /* 0x0000000700007c02 */ /* 0x000fce0008000f00 */
.L_x_213:
[----:B-1----:R1:W2:Y:S02]  /*b540*/  SYNCS.PHASECHK.TRANS64.TRYWAIT P1, [R0+URZ+0x110], R2 ;  /* 0x00011002000075a7 */ /* 0x0022a400080211ff */
[----:B--2---:R-:W-:Y:S05]  /*b550*/  @!P1 NANOSLEEP.SYNCS 0x989680 ;  /* 0x009896800000995d */ /* 0x004fea0003900000 */
[----:B------:R-:W2:Y:S02]  /*b560*/  @!P1 SYNCS.PHASECHK.TRANS64 P1, [R0+URZ+0x110], R2 ;  /* 0x00011002000095a7 */ /* 0x000ea400080210ff */
[----:B--2---:R-:W-:Y:S05]  /*b570*/  @!P1 BRA `(.L_x_213) ;  /* 0xfffffffc00f09947 */ /* 0x004fea000383ffff */
[----:B------:R-:W-:Y:S05]  /*b580*/  BRA `(.L_x_214) ;  /* 0xffffff8c00107947 */ /* 0x000fea000383ffff */
.L_x_86:
[----:B--2---:R2:W4:Y:S02]  /*b590*/  SYNCS.PHASECHK.TRANS64.TRYWAIT P0, [R0+URZ+0x90], R2 ;  /* 0x00009002000075a7 */ /* 0x00452400080011ff */
[----:B----4-:R-:W-:Y:S05]  /*b5a0*/  @!P0 NANOSLEEP.SYNCS 0x989680 ;  /* 0x009896800000895d */ /* 0x010fea0003900000 */
[----:B------:R-:W4:Y:S02]  /*b5b0*/  @!P0 SYNCS.PHASECHK.TRANS64 P0, [R0+URZ+0x90], R2 ;  /* 0x00009002000085a7 */ /* 0x000f2400080010ff */
[----:B----4-:R-:W-:Y:S05]  /*b5c0*/  @!P0 BRA `(.L_x_86) ;  /* 0xfffffffc00f08947 */ /* 0x010fea000383ffff */
[----:B------:R-:W-:Y:S05]  /*b5d0*/  BRA `(.L_x_215) ;  /* 0xffffff9000187947 */ /* 0x000fea000383ffff */
.L_x_89:
[----:B------:R-:W-:Y:S07]  /*b5e0*/  MOV R0, UR6 ;  /* 0x0000000600007c02 */ /* 0x000fee0008000f00 */
.L_x_216:
[----:B--2---:R2:W4:Y:S02]  /*b5f0*/  SYNCS.PHASECHK.TRANS64.TRYWAIT P0, [R0+URZ+0x88], R2 ;  /* 0x00008802000075a7 */ /* 0x00452400080011ff */
[----:B----4-:R-:W-:Y:S05]  /*b600*/  @!P0 NANOSLEEP.SYNCS 0x989680 ;  /* 0x009896800000895d */ /* 0x010fea0003900000 */
[----:B------:R-:W4:Y:S02]  /*b610*/  @!P0 SYNCS.PHASECHK.TRANS64 P0, [R0+URZ+0x88], R2 ;  /* 0x00008802000085a7 */ /* 0x000f2400080010ff */
[----:B----4-:R-:W-:Y:S05]  /*b620*/  @!P0 BRA `(.L_x_216) ;  /* 0xfffffffc00f08947 */ /* 0x010fea000383ffff */
[----:B------:R-:W-:Y:S05]  /*b630*/  BRA `(.L_x_88) ;  /* 0xffffff9000f87947 */ /* 0x000fea000383ffff */
.L_x_92:
[----:B------:R-:W-:Y:S07]  /*b640*/  MOV R0, UR6 ;  /* 0x0000000600007c02 */ /* 0x000fee0008000f00 */
.L_x_217:
[----:B-1----:R1:W2:Y:S02]  /*b650*/  SYNCS.PHASECHK.TRANS64.TRYWAIT P0, [R0+URZ+0x60], R32 ;  /* 0x00006020000075a7 */ /* 0x0022a400080011ff */
[----:B--2---:R-:W-:Y:S05]  /*b660*/  @!P0 NANOSLEEP.SYNCS 0x989680 ;  /* 0x009896800000895d */ /* 0x004fea0003900000 */
[----:B------:R-:W2:Y:S02]  /*b670*/  @!P0 SYNCS.PHASECHK.TRANS64 P0, [R0+URZ+0x60], R32 ;  /* 0x00006020000085a7 */ /* 0x000ea400080010ff */
[----:B--2---:R-:W-:Y:S05]  /*b680*/  @!P0 BRA `(.L_x_217) ;  /* 0xfffffffc00f08947 */ /* 0x004fea000383ffff */
[----:B------:R-:W-:Y:S05]  /*b690*/  BRA `(.L_x_218) ;  /* 0xffffff9400747947 */ /* 0x000fea000383ffff */
.L_x_93:
[----:B------:R-:W-:Y:S07]  /*b6a0*/  MOV R0, UR6 ;  /* 0x0000000600007c02 */ /* 0x000fee0008000f00 */
.L_x_219:
[----:B-1----:R1:W2:Y:S02]  /*b6b0*/  SYNCS.PHASECHK.TRANS64.TRYWAIT P0, [R0+URZ+0x68], R32 ;  /* 0x00006820000075a7 */ /* 0x0022a400080011ff */
[----:B--2---:R-:W-:Y:S05]  /*b6c0*/  @!P0 NANOSLEEP.SYNCS 0x989680 ;  /* 0x009896800000895d */ /* 0x004fea0003900000 */
[----:B------:R-:W2:Y:S02]  /*b6d0*/  @!P0 SYNCS.PHASECHK.TRANS64 P0, [R0+URZ+0x68], R32 ;  /* 0x00006820000085a7 */ /* 0x000ea400080010ff */
[----:B--2---:R-:W-:Y:S05]  /*b6e0*/  @!P0 BRA `(.L_x_219) ;  /* 0xfffffffc00f08947 */ /* 0x004fea000383ffff */
[----:B------:R-:W-:Y:S05]  /*b6f0*/  BRA `(.L_x_220) ;  /* 0xffffff9400cc7947 */ /* 0x000fea000383ffff */
.L_x_94:
[----:B------:R-:W-:Y:S07]  /*b700*/  MOV R0, UR6 ;  /* 0x0000000600007c02 */ /* 0x000fee0008000f00 */
.L_x_221:
[----:B-1----:R1:W2:Y:S02]  /*b710*/  SYNCS.PHASECHK.TRANS64.TRYWAIT P0, [R0+URZ+0x70], R32 ;  /* 0x00007020000075a7 */ /* 0x0022a400080011ff */
[----:B--2---:R-:W-:Y:S05]  /*b720*/  @!P0 NANOSLEEP.SYNCS 0x989680 ;  /* 0x009896800000895d */ /* 0x004fea0003900000 */
[----:B------:R-:W2:Y:S02]  /*b730*/  @!P0 SYNCS.PHASECHK.TRANS64 P0, [R0+URZ+0x70], R32 ;  /* 0x00007020000085a7 */ /* 0x000ea400080010ff */
[----:B--2---:R-:W-:Y:S05]  /*b740*/  @!P0 BRA `(.L_x_221) ;  /* 0xfffffffc00f08947 */ /* 0x004fea000383ffff */
[----:B------:R-:W-:Y:S05]  /*b750*/  BRA `(.L_x_222) ;  /* 0xffffff98002c7947 */ /* 0x000fea000383ffff */
.L_x_95:
[----:B------:R-:W-:Y:S07]  /*b760*/  MOV R0, UR6 ;  /* 0x0000000600007c02 */ /* 0x000fee0008000f00 */
.L_x_223:
[----:B-1----:R1:W2:Y:S02]  /*b770*/  SYNCS.PHASECHK.TRANS64.TRYWAIT P0, [R0+URZ+0x78], R32 ;  /* 0x00007820000075a7 */ /* 0x0022a400080011ff */
[----:B--2---:R-:W-:Y:S05]  /*b780*/  @!P0 NANOSLEEP.SYNCS 0x989680 ;  /* 0x009896800000895d */ /* 0x004fea0003900000 */
[----:B------:R-:W2:Y:S02]  /*b790*/  @!P0 SYNCS.PHASECHK.TRANS64 P0, [R0+URZ+0x78], R32 ;  /* 0x00007820000085a7 */ /* 0x000ea400080010ff */
[----:B--2---:R-:W-:Y:S05]  /*b7a0*/  @!P0 BRA `(.L_x_223) ;  /* 0xfffffffc00f08947 */ /* 0x004fea000383ffff */
[----:B------:R-:W-:Y:S05]  /*b7b0*/  BRA `(.L_x_224) ;  /* 0xffffff9800887947 */ /* 0x000fea000383ffff */
.L_x_96:
[----:B------:R-:W-:Y:S07]  /*b7c0*/  MOV R0, UR6 ;  /* 0x0000000600007c02 */ /* 0x000fee0008000f00 */
.L_x_225:
[----:B-1----:R1:W2:Y:S02]  /*b7d0*/  SYNCS.PHASECHK.TRANS64.TRYWAIT P0, [R0+URZ+0x60], R14 ;  /* 0x0000600e000075a7 */ /* 0x0022a400080011ff */
[----:B--2---:R-:W-:Y:S05]  /*b7e0*/  @!P0 NANOSLEEP.SYNCS 0x989680 ;  /* 0x009896800000895d */ /* 0x004fea0003900000 */
[----:B------:R-:W2:Y:S02]  /*b7f0*/  @!P0 SYNCS.PHASECHK.TRANS64 P0, [R0+URZ+0x60], R14 ;  /* 0x0000600e000085a7 */ /* 0x000ea400080010ff */
[----:B--2---:R-:W-:Y:S05]  /*b800*/  @!P0 BRA `(.L_x_225) ;  /* 0xfffffffc00f08947 */ /* 0x004fea000383ffff */
[----:B------:R-:W-:Y:S05]  /*b810*/  BRA `(.L_x_226) ;  /* 0xffffff9800ec7947 */ /* 0x000fea000383ffff */
.L_x_97:
[----:B------:R-:W-:Y:S07]  /*b820*/  MOV R0, UR6 ;  /* 0x0000000600007c02 */ /* 0x000fee0008000f00 */
.L_x_227:
[----:B-1----:R1:W2:Y:S02]  /*b830*/  SYNCS.PHASECHK.TRANS64.TRYWAIT P0, [R0+URZ+0x68], R14 ;  /* 0x0000680e000075a7 */ /* 0x0022a400080011ff */
[----:B--2---:R-:W-:Y:S05]  /*b840*/  @!P0 NANOSLEEP.SYNCS 0x989680 ;  /* 0x009896800000895d */ /* 0x004fea0003900000 */
[----:B------:R-:W2:Y:S02]  /*b850*/  @!P0 SYNCS.PHASECHK.TRANS64 P0, [R0+URZ+0x68], R14 ;  /* 0x0000680e000085a7 */ /* 0x000ea400080010ff */
[----:B--2---:R-:W-:Y:S05]  /*b860*/  @!P0 BRA `(.L_x_227) ;  /* 0xfffffffc00f08947 */ /* 0x004fea000383ffff */
[----:B------:R-:W-:Y:S05]  /*b870*/  BRA `(.L_x_228) ;  /* 0xffffff9c004c7947 */ /* 0x000fea000383ffff */
.L_x_98:
[----:B------:R-:W-:Y:S07]  /*b880*/  MOV R0, UR6 ;  /* 0x0000000600007c02 */ /* 0x000fee0008000f00 */
.L_x_229:
[----:B-1----:R1:W2:Y:S02]  /*b890*/  SYNCS.PHASECHK.TRANS64.TRYWAIT P0, [R0+URZ+0x70], R14 ;  /* 0x0000700e000075a7 */ /* 0x0022a400080011ff */
[----:B--2---:R-:W-:Y:S05]  /*b8a0*/  @!P0 NANOSLEEP.SYNCS 0x989680 ;  /* 0x009896800000895d */ /* 0x004fea0003900000 */
[----:B------:R-:W2:Y:S02]  /*b8b0*/  @!P0 SYNCS.PHASECHK.TRANS64 P0, [R0+URZ+0x70], R14 ;  /* 0x0000700e000085a7 */ /* 0x000ea400080010ff */
[----:B--2---:R-:W-:Y:S05]  /*b8c0*/  @!P0 BRA `(.L_x_229) ;  /* 0xfffffffc00f08947 */ /* 0x004fea000383ffff */
[----:B------:R-:W-:Y:S05]  /*b8d0*/  BRA `(.L_x_230) ;  /* 0xffffff9c00ac7947 */ /* 0x000fea000383ffff */
.L_x_99:
[----:B------:R-:W-:Y:S07]  /*b8e0*/  MOV R0, UR6 ;  /* 0x0000000600007c02 */ /* 0x000fee0008000f00 */
.L_x_231:
[----:B-1----:R1:W2:Y:S02]  /*b8f0*/  SYNCS.PHASECHK.TRANS64.TRYWAIT P0, [R0+URZ+0x78], R14 ;  /* 0x0000780e000075a7 */ /* 0x0022a400080011ff */
[----:B--2---:R-:W-:Y:S05]  /*b900*/  @!P0 NANOSLEEP.SYNCS 0x989680 ;  /* 0x009896800000895d */ /* 0x004fea0003900000 */
[----:B------:R-:W2:Y:S02]  /*b910*/  @!P0 SYNCS.PHASECHK.TRANS64 P0, [R0+URZ+0x78], R14 ;  /* 0x0000780e000085a7 */ /* 0x000ea400080010ff */
[----:B--2---:R-:W-:Y:S05]  /*b920*/  @!P0 BRA `(.L_x_231) ;  /* 0xfffffffc00f08947 */ /* 0x004fea000383ffff */
[----:B------:R-:W-:Y:S05]  /*b930*/  BRA `(.L_x_232) ;  /* 0xffffffa0004c7947 */ /* 0x000fea000383ffff */
.L_x_101:
[----:B------:R-:W-:-:S07]  /*b940*/  MOV R0, UR6 ;  /* 0x0000000600007c02 */ /* 0x000fce0008000f00 */
.L_x_233:
[----:B-1----:R1:W4:Y:S02]  /*b950*/  SYNCS.PHASECHK.TRANS64.TRYWAIT P0, [R0+URZ+0x60], R32 ;  /* 0x00006020000075a7 */ /* 0x00232400080011ff */
[----:B----4-:R-:W-:Y:S05]  /*b960*/  @!P0 NANOSLEEP.SYNCS 0x989680 ;  /* 0x009896800000895d */ /* 0x010fea0003900000 */
[----:B------:R-:W4:Y:S02]  /*b970*/  @!P0 SYNCS.PHASECHK.TRANS64 P0, [R0+URZ+0x60], R32 ;  /* 0x00006020000085a7 */ /* 0x000f2400080010ff */
[----:B----4-:R-:W-:Y:S05]  /*b980*/  @!P0 BRA `(.L_x_233) ;  /* 0xfffffffc00f08947 */ /* 0x010fea000383ffff */
[----:B------:R-:W-:Y:S05]  /*b990*/  BRA `(.L_x_234) ;  /* 0xffffffa000d07947 */ /* 0x000fea000383ffff */
.L_x_102:
[----:B-1----:R-:W-:-:S07]  /*b9a0*/  MOV R0, UR6 ;  /* 0x0000000600007c02 */ /* 0x002fce0008000f00 */
.L_x_235:
[----:B-1----:R1:W4:Y:S02]  /*b9b0*/  SYNCS.PHASECHK.TRANS64.TRYWAIT P0, [R0+URZ+0x68], R32 ;  /* 0x00006820000075a7 */ /* 0x00232400080011ff */
[----:B----4-:R-:W-:Y:S05]  /*b9c0*/  @!P0 NANOSLEEP.SYNCS 0x989680 ;  /* 0x009896800000895d */ /* 0x010fea0003900000 */
[----:B------:R-:W4:Y:S02]  /*b9d0*/  @!P0 SYNCS.PHASECHK.TRANS64 P0, [R0+URZ+0x68], R32 ;  /* 0x00006820000085a7 */ /* 0x000f2400080010ff */
[----:B----4-:R-:W-:Y:S05]  /*b9e0*/  @!P0 BRA `(.L_x_235) ;  /* 0xfffffffc00f08947 */ /* 0x010fea000383ffff */
[----:B------:R-:W-:Y:S05]  /*b9f0*/  BRA `(.L_x_236) ;  /* 0xffffffa000c07947 */ /* 0x000fea000383ffff */
.L_x_103:
[----:B------:R-:W-:-:S07]  /*ba00*/  MOV R2, UR6 ;  /* 0x0000000600027c02 */ /* 0x000fce0008000f00 */
.L_x_237:
[----:B-1----:R1:W4:Y:S02]  /*ba10*/  SYNCS.PHASECHK.TRANS64.TRYWAIT P0, [R2+URZ+0x70], R32 ;  /* 0x00007020020075a7 */ /* 0x00232400080011ff */
[----:B----4-:R-:W-:Y:S05]  /*ba20*/  @!P0 NANOSLEEP.SYNCS 0x989680 ;  /* 0x009896800000895d */ /* 0x010fea0003900000 */
[----:B------:R-:W4:Y:S02]  /*ba30*/  @!P0 SYNCS.PHASECHK.TRANS64 P0, [R2+URZ+0x70], R32 ;  /* 0x00007020020085a7 */ /* 0x000f2400080010ff */
[----:B----4-:R-:W-:Y:S05]  /*ba40*/  @!P0 BRA `(.L_x_237) ;  /* 0xfffffffc00f08947 */ /* 0x010fea000383ffff */
[----:B------:R-:W-:Y:S05]  /*ba50*/  BRA `(.L_x_238) ;  /* 0xffffffa000b47947 */ /* 0x000fea000383ffff */
.L_x_105:
[----:B--2---:R2:W3:Y:S02]  /*ba60*/  SYNCS.PHASECHK.TRANS64.TRYWAIT P0, [R0+URZ+0x90], R2 ;  /* 0x00009002000075a7 */ /* 0x0044e400080011ff */
[----:B---3--:R-:W-:Y:S05]  /*ba70*/  @!P0 NANOSLEEP.SYNCS 0x989680 ;  /* 0x009896800000895d */ /* 0x008fea0003900000 */
[----:B------:R-:W3:Y:S02]  /*ba80*/  @!P0 SYNCS.PHASECHK.TRANS64 P0, [R0+URZ+0x90], R2 ;  /* 0x00009002000085a7 */ /* 0x000ee400080010ff */
[----:B---3--:R-:W-:Y:S05]  /*ba90*/  @!P0 BRA `(.L_x_105) ;  /* 0xfffffffc00f08947 */ /* 0x008fea000383ffff */
[----:B------:R-:W-:Y:S05]  /*baa0*/  BRA `(.L_x_239) ;  /* 0xffffffa4008c7947 */ /* 0x000fea000383ffff */
.L_x_116:
[----:B-1----:R-:W-:Y:S04]  /*bab0*/  MOV R2, UR49 ;  /* 0x0000003100027c02 */ /* 0x002fe80008000f00 */
[----:B------:R1:W3:Y:S03]  /*bac0*/  SYNCS.PHASECHK.TRANS64.TRYWAIT P1, [R2+URZ+0x40], R3 ;  /* 0x00004003020075a7 */ /* 0x0002e600080211ff */
[----:B---3--:R-:W-:Y:S05]  /*bad0*/  @!P1 NANOSLEEP.SYNCS 0x989680 ;  /* 0x009896800000995d */ /* 0x008fea0003900000 */
[----:B------:R-:W3:Y:S02]  /*bae0*/  @!P1 SYNCS.PHASECHK.TRANS64 P1, [R2+URZ+0x40], R3 ;  /* 0x00004003020095a7 */ /* 0x000ee400080210ff */
[----:B---3--:R-:W-:Y:S05]  /*baf0*/  @!P1 BRA `(.L_x_116) ;  /* 0xfffffffc00ec9947 */ /* 0x008fea000383ffff */
[----:B------:R-:W-:Y:S05]  /*bb00*/  BRA `(.L_x_115) ;  /* 0xffffffb000947947 */ /* 0x000fea000383ffff */
.L_x_118:
[----:B-1----:R1:W4:Y:S02]  /*bb10*/  SYNCS.PHASECHK.TRANS64.TRYWAIT P0, [R83+URZ+0xb0], R0 ;  /* 0x0000b000530075a7 */ /* 0x00232400080011ff */
[----:B----4-:R-:W-:Y:S05]  /*bb20*/  @!P0 NANOSLEEP.SYNCS 0x989680 ;  /* 0x009896800000895d */ /* 0x010fea0003900000 */
[----:B------:R-:W4:Y:S02]  /*bb30*/  @!P0 SYNCS.PHASECHK.TRANS64 P0, [R83+URZ+0xb0], R0 ;  /* 0x0000b000530085a7 */ /* 0x000f2400080010ff */
[----:B----4-:R-:W-:Y:S05]  /*bb40*/  @!P0 BRA `(.L_x_118) ;  /* 0xfffffffc00f08947 */ /* 0x010fea000383ffff */
[----:B------:R-:W-:Y:S05]  /*bb50*/  BRA `(.L_x_117) ;  /* 0xffffffb000bc7947 */ /* 0x000fea000383ffff */
.L_x_127:
[----:B-1----:R1:W2:Y:S02]  /*bb60*/  SYNCS.PHASECHK.TRANS64.TRYWAIT P0, [R2+URZ+0x40], R0 ;  /* 0x00004000020075a7 */ /* 0x0022a400080011ff */
[----:B--2---:R-:W-:Y:S05]  /*bb70*/  @!P0 NANOSLEEP.SYNCS 0x989680 ;  /* 0x009896800000895d */ /* 0x004fea0003900000 */
[----:B------:R-:W2:Y:S02]  /*bb80*/  @!P0 SYNCS.PHASECHK.TRANS64 P0, [R2+URZ+0x40], R0 ;  /* 0x00004000020085a7 */ /* 0x000ea400080010ff */
[----:B--2---:R-:W-:Y:S05]  /*bb90*/  @!P0 BRA `(.L_x_127) ;  /* 0xfffffffc00f08947 */ /* 0x004fea000383ffff */
[----:B------:R-:W-:Y:S05]  /*bba0*/  BRA `(.L_x_126) ;  /* 0xffffffb800687947 */ /* 0x000fea000383ffff */
.L_x_135:
[----:B-1----:R1:W2:Y:S02]  /*bbb0*/  SYNCS.PHASECHK.TRANS64.TRYWAIT P0, [R0+URZ+0x40], R6 ;  /* 0x00004006000075a7 */ /* 0x0022a400080011ff */
[----:B--2---:R-:W-:Y:S05]  /*bbc0*/  @!P0 NANOSLEEP.SYNCS 0x989680 ;  /* 0x009896800000895d */ /* 0x004fea0003900000 */
[----:B------:R-:W2:Y:S02]  /*bbd0*/  @!P0 SYNCS.PHASECHK.TRANS64 P0, [R0+URZ+0x40], R6 ;  /* 0x00004006000085a7 */ /* 0x000ea400080010ff */
[----:B--2---:R-:W-:Y:S05]  /*bbe0*/  @!P0 BRA `(.L_x_135) ;  /* 0xfffffffc00f08947 */ /* 0x004fea000383ffff */
[----:B------:R-:W-:Y:S05]  /*bbf0*/  BRA `(.L_x_134) ;  /* 0xffffffc0003c7947 */ /* 0x000fea000383ffff */
.L_x_143:
[----:B-1----:R1:W2:Y:S02]  /*bc00*/  SYNCS.PHASECHK.TRANS64.TRYWAIT P0, [R0+URZ+0x40], R6 ;  /* 0x00004006000075a7 */ /* 0x0022a400080011ff */
[----:B--2---:R-:W-:Y:S05]  /*bc10*/  @!P0 NANOSLEEP.SYNCS 0x989680 ;  /* 0x009896800000895d */ /* 0x004fea0003900000 */
[----:B------:R-:W2:Y:S02]  /*bc20*/  @!P0 SYNCS.PHASECHK.TRANS64 P0, [R0+URZ+0x40], R6 ;  /* 0x00004006000085a7 */ /* 0x000ea400080010ff */
[----:B--2---:R-:W-:Y:S05]  /*bc30*/  @!P0 BRA `(.L_x_143) ;  /* 0xfffffffc00f08947 */ /* 0x004fea000383ffff */
[----:B------:R-:W-:Y:S05]  /*bc40*/  BRA `(.L_x_142) ;  /* 0xffffffc800147947 */ /* 0x000fea000383ffff */
.L_x_151:
[----:B-1----:R1:W2:Y:S02]  /*bc50*/  SYNCS.PHASECHK.TRANS64.TRYWAIT P0, [R0+URZ+0x40], R6 ;  /* 0x00004006000075a7 */ /* 0x0022a400080011ff */
[----:B--2---:R-:W-:Y:S05]  /*bc60*/  @!P0 NANOSLEEP.SYNCS 0x989680 ;  /* 0x009896800000895d */ /* 0x004fea0003900000 */
[----:B------:R-:W2:Y:S02]  /*bc70*/  @!P0 SYNCS.PHASECHK.TRANS64 P0, [R0+URZ+0x40], R6 ;  /* 0x00004006000085a7 */ /* 0x000ea400080010ff */
[----:B--2---:R-:W-:Y:S05]  /*bc80*/  @!P0 BRA `(.L_x_151) ;  /* 0xfffffffc00f08947 */ /* 0x004fea000383ffff */
[----:B------:R-:W-:Y:S05]  /*bc90*/  BRA `(.L_x_150) ;  /* 0xffffffcc00f87947 */ /* 0x000fea000383ffff */
.L_x_159:
[----:B-1----:R1:W2:Y:S02]  /*bca0*/  SYNCS.PHASECHK.TRANS64.TRYWAIT P0, [R0+URZ+0x40], R6 ;  /* 0x00004006000075a7 */ /* 0x0022a400080011ff */
[----:B--2---:R-:W-:Y:S05]  /*bcb0*/  @!P0 NANOSLEEP.SYNCS 0x989680 ;  /* 0x009896800000895d */ /* 0x004fea0003900000 */
[----:B------:R-:W2:Y:S02]  /*bcc0*/  @!P0 SYNCS.PHASECHK.TRANS64 P0, [R0+URZ+0x40], R6 ;  /* 0x00004006000085a7 */ /* 0x000ea400080010ff */
[----:B--2---:R-:W-:Y:S05]  /*bcd0*/  @!P0 BRA `(.L_x_159) ;  /* 0xfffffffc00f08947 */ /* 0x004fea000383ffff */
[----:B------:R-:W-:Y:S05]  /*bce0*/  BRA `(.L_x_158) ;  /* 0xffffffd400e87947 */ /* 0x000fea000383ffff */
.L_x_167:
[----:B-1----:R1:W2:Y:S02]  /*bcf0*/  SYNCS.PHASECHK.TRANS64.TRYWAIT P0, [R0+URZ+0x40], R6 ;  /* 0x00004006000075a7 */ /* 0x0022a400080011ff */
[----:B--2---:R-:W-:Y:S05]  /*bd00*/  @!P0 NANOSLEEP.SYNCS 0x989680 ;  /* 0x009896800000895d */ /* 0x004fea0003900000 */
[----:B------:R-:W2:Y:S02]  /*bd10*/  @!P0 SYNCS.PHASECHK.TRANS64 P0, [R0+URZ+0x40], R6 ;  /* 0x00004006000085a7 */ /* 0x000ea400080010ff */
[----:B--2---:R-:W-:Y:S05]  /*bd20*/  @!P0 BRA `(.L_x_167) ;  /* 0xfffffffc00f08947 */ /* 0x004fea000383ffff */
[----:B------:R-:W-:Y:S05]  /*bd30*/  BRA `(.L_x_166) ;  /* 0xffffffdc00d07947 */ /* 0x000fea000383ffff */
.L_x_175:
[----:B-1----:R1:W2:Y:S02]  /*bd40*/  SYNCS.PHASECHK.TRANS64.TRYWAIT P0, [R0+URZ+0x40], R87 ;  /* 0x00004057000075a7 */ /* 0x0022a400080011ff */
[----:B--2---:R-:W-:Y:S05]  /*bd50*/  @!P0 NANOSLEEP.SYNCS 0x989680 ;  /* 0x009896800000895d */ /* 0x004fea0003900000 */
[----:B------:R-:W2:Y:S02]  /*bd60*/  @!P0 SYNCS.PHASECHK.TRANS64 P0, [R0+URZ+0x40], R87 ;  /* 0x00004057000085a7 */ /* 0x000ea400080010ff */
[----:B--2---:R-:W-:Y:S05]  /*bd70*/  @!P0 BRA `(.L_x_175) ;  /* 0xfffffffc00f08947 */ /* 0x004fea000383ffff */
[----:B------:R-:W-:Y:S05]  /*bd80*/  BRA `(.L_x_174) ;  /* 0xffffffe400b87947 */ /* 0x000fea000383ffff */
        .weak           $__internal_0_$__cuda_sm10x_tcgen05_guardrail_trap_col_being_dealloced_not_returned_by_alloc
        .type           $__internal_0_$__cuda_sm10x_tcgen05_guardrail_trap_col_being_dealloced_not_returned_by_alloc,@function
        .size           $__internal_0_$__cuda_sm10x_tcgen05_guardrail_trap_col_being_dealloced_not_returned_by_alloc,($__internal_1_$__cuda_sm10x_tcgen05_guardrail_trap_phase_invalid_during_alloc - $__internal_0_$__cuda_sm10x_tcgen05_guardrail_trap_col_being_dealloced_not_returned_by_alloc)
$__internal_0_$__cuda_sm10x_tcgen05_guardrail_trap_col_being_dealloced_not_returned_by_alloc:
[----:B------:R-:W-:Y:S05]  /*bd90*/  BPT.TRAP 0x1 ;  /* 0x000000040000795c */ /* 0x000fea0000300000 */
[----:B------:R-:W-:-:S04]  /*bda0*/  HFMA2 R3, -RZ, RZ, 0, 0 ;  /* 0x00000000ff037431 */ /* 0x000fc800000001ff */
[----:B------:R-:W-:Y:S05]  /*bdb0*/  RET.REL.NODEC R2 `(_ZN7cutlass13device_kernelINS_4gemm6kernel13GemmUniversalIN4cute5tupleIJiiiiEEENS1_10collective13CollectiveMmaINS1_35MainloopSm100TmaUmmaWarpSpecializedILi4ELi2ELi4ENS5_IJNS4_1CILi2EEENSA_ILi1EEESC_EEEEENS5_IJNSA_ILi128EEENSA_ILi256EEENSA_ILi64EEEEEEfNS5_IJlSC_lEEEfSJ_NS4_8TiledMMAINS4_8MMA_AtomIJNS4_23SM100_MMA_TF32_2x1SM_SSINS_10tfloat32_tESN_fLi128ELi256ELNS4_4UMMA5MajorE0ELSP_0ELNSO_7ScaleInE0ELSQ_0EEEEEENS4_6LayoutINS5_IJSC_SC_SC_EEENS5_IJNSA_ILi0EEESV_SV_EEEEENS5_IJNS4_10UnderscoreESY_SY_EEEEENS4_18SM100_TMA_2SM_LOADENS4_14ComposedLayoutINS4_7SwizzleILi3ELi4ELi3EEENS4_18smem_ptr_flag_bitsILi32EEENST_INS5_IJNSA_ILi8EEENSA_ILi32EEEEEENS5_IJS18_SC_EEEEEEEvNS4_8identityES11_S1C_vS1D_EENS_8epilogue10collective18CollectiveEpilogueINS1F_23Sm100TmaWarpSpecializedILi4ELi2ELi16ELb1ELb0EEEJNS5_IJSH_SG_SH_EEENS5_IJNST_ISH_SC_EENST_INS5_IJNSA_ILi16EEESB_EEENS5_IJSC_SF_EEEEEEEEfSJ_fSJ_NS1F_6fusion15FusionCallbacksIS1J_NS1R_17LinearCombinationIffffLNS_15FloatRoundStyleE2EEES1K_S1Q_JEEENS4_5SM1004TMEM4LOAD26SM100_TMEM_LOAD_32dp32b16xENS4_13SM90_TMA_LOADENS12_INS13_ILi2ELi4ELi3EEES16_NST_INS5_IJS17_S1M_EEENS5_IJS1M_SC_EEEEEEENS4_39AutoVectorizingCopyWithAssumedAlignmentILi128EEENS4_14SM90_TMA_STOREES26_S28_S28_EEEvvEEEEvNT_6ParamsE) ;  /* 0xffffff4002907950 */ /* 0x000fea0003c3ffff */
        .weak           $__internal_1_$__cuda_sm10x_tcgen05_guardrail_trap_phase_invalid_during_alloc
        .type           $__internal_1_$__cuda_sm10x_tcgen05_guardrail_trap_phase_invalid_during_alloc,@function
        .size           $__internal_1_$__cuda_sm10x_tcgen05_guardrail_trap_phase_invalid_during_alloc,($__internal_2_$__cuda_sm10x_tcgen05_guardrail_trap_unallocated_columns_being_dealloced - $__internal_1_$__cuda_sm10x_tcgen05_guardrail_trap_phase_invalid_during_alloc)
$__internal_1_$__cuda_sm10x_tcgen05_guardrail_trap_phase_invalid_during_alloc:
[----:B------:R-:W-:Y:S05]  /*bdc0*/  BPT.TRAP 0x1 ;  /* 0x000000040000795c */ /* 0x000fea0000300000 */
[----:B------:R-:W-:-:S04]  /*bdd0*/  MOV R3, 0x0 ;  /* 0x0000000000037802 */ /* 0x000fc80000000f00 */
[----:B------:R-:W-:Y:S05]  /*bde0*/  RET.REL.NODEC R2 `(_ZN7cutlass13device_kernelINS_4gemm6kernel13GemmUniversalIN4cute5tupleIJiiiiEEENS1_10collective13CollectiveMmaINS1_35MainloopSm100TmaUmmaWarpSpecializedILi4ELi2ELi4ENS5_IJNS4_1CILi2EEENSA_ILi1EEESC_EEEEENS5_IJNSA_ILi128EEENSA_ILi256EEENSA_ILi64EEEEEEfNS5_IJlSC_lEEEfSJ_NS4_8TiledMMAINS4_8MMA_AtomIJNS4_23SM100_MMA_TF32_2x1SM_SSINS_10tfloat32_tESN_fLi128ELi256ELNS4_4UMMA5MajorE0ELSP_0ELNSO_7ScaleInE0ELSQ_0EEEEEENS4_6LayoutINS5_IJSC_SC_SC_EEENS5_IJNSA_ILi0EEESV_SV_EEEEENS5_IJNS4_10UnderscoreESY_SY_EEEEENS4_18SM100_TMA_2SM_LOADENS4_14ComposedLayoutINS4_7SwizzleILi3ELi4ELi3EEENS4_18smem_ptr_flag_bitsILi32EEENST_INS5_IJNSA_ILi8EEENSA_ILi32EEEEEENS5_IJS18_SC_EEEEEEEvNS4_8identityES11_S1C_vS1D_EENS_8epilogue10collective18CollectiveEpilogueINS1F_23Sm100TmaWarpSpecializedILi4ELi2ELi16ELb1ELb0EEEJNS5_IJSH_SG_SH_EEENS5_IJNST_ISH_SC_EENST_INS5_IJNSA_ILi16EEESB_EEENS5_IJSC_SF_EEEEEEEEfSJ_fSJ_NS1F_6fusion15FusionCallbacksIS1J_NS1R_17LinearCombinationIffffLNS_15FloatRoundStyleE2EEES1K_S1Q_JEEENS4_5SM1004TMEM4LOAD26SM100_TMEM_LOAD_32dp32b16xENS4_13SM90_TMA_LOADENS12_INS13_ILi2ELi4ELi3EEES16_NST_INS5_IJS17_S1M_EEENS5_IJS1M_SC_EEEEEEENS4_39AutoVectorizingCopyWithAssumedAlignmentILi128EEENS4_14SM90_TMA_STOREES26_S28_S28_EEEvvEEEEvNT_6ParamsE) ;  /* 0xffffff4002847950 */ /* 0x000fea0003c3ffff */
        .weak           $__internal_2_$__cuda_sm10x_tcgen05_guardrail_trap_unallocated_columns_being_dealloced
        .type           $__internal_2_$__cuda_sm10x_tcgen05_guardrail_trap_unallocated_columns_being_dealloced,@function
        .size           $__internal_2_$__cuda_sm10x_tcgen05_guardrail_trap_unallocated_columns_being_dealloced,(.L_x_241 - $__internal_2_$__cuda_sm10x_tcgen05_guardrail_trap_unallocated_columns_being_dealloced)
$__internal_2_$__cuda_sm10x_tcgen05_guardrail_trap_unallocated_columns_being_dealloced:
[----:B------:R-:W-:Y:S05]  /*bdf0*/  BPT.TRAP 0x1 ;  /* 0x000000040000795c */ /* 0x000fea0000300000 */
[----:B------:R-:W-:-:S04]  /*be00*/  HFMA2 R3, -RZ, RZ, 0, 0 ;  /* 0x00000000ff037431 */ /* 0x000fc800000001ff */
[----:B------:R-:W-:Y:S05]  /*be10*/  RET.REL.NODEC R2 `(_ZN7cutlass13device_kernelINS_4gemm6kernel13GemmUniversalIN4cute5tupleIJiiiiEEENS1_10collective13CollectiveMmaINS1_35MainloopSm100TmaUmmaWarpSpecializedILi4ELi2ELi4ENS5_IJNS4_1CILi2EEENSA_ILi1EEESC_EEEEENS5_IJNSA_ILi128EEENSA_ILi256EEENSA_ILi64EEEEEEfNS5_IJlSC_lEEEfSJ_NS4_8TiledMMAINS4_8MMA_AtomIJNS4_23SM100_MMA_TF32_2x1SM_SSINS_10tfloat32_tESN_fLi128ELi256ELNS4_4UMMA5MajorE0ELSP_0ELNSO_7ScaleInE0ELSQ_0EEEEEENS4_6LayoutINS5_IJSC_SC_SC_EEENS5_IJNSA_ILi0EEESV_SV_EEEEENS5_IJNS4_10UnderscoreESY_SY_EEEEENS4_18SM100_TMA_2SM_LOADENS4_14ComposedLayoutINS4_7SwizzleILi3ELi4ELi3EEENS4_18smem_ptr_flag_bitsILi32EEENST_INS5_IJNSA_ILi8EEENSA_ILi32EEEEEENS5_IJS18_SC_EEEEEEEvNS4_8identityES11_S1C_vS1D_EENS_8epilogue10collective18CollectiveEpilogueINS1F_23Sm100TmaWarpSpecializedILi4ELi2ELi16ELb1ELb0EEEJNS5_IJSH_SG_SH_EEENS5_IJNST_ISH_SC_EENST_INS5_IJNSA_ILi16EEESB_EEENS5_IJSC_SF_EEEEEEEEfSJ_fSJ_NS1F_6fusion15FusionCallbacksIS1J_NS1R_17LinearCombinationIffffLNS_15FloatRoundStyleE2EEES1K_S1Q_JEEENS4_5SM1004TMEM4LOAD26SM100_TMEM_LOAD_32dp32b16xENS4_13SM90_TMA_LOADENS12_INS13_ILi2ELi4ELi3EEES16_NST_INS5_IJS17_S1M_EEENS5_IJS1M_SC_EEEEEEENS4_39AutoVectorizingCopyWithAssumedAlignmentILi128EEENS4_14SM90_TMA_STOREES26_S28_S28_EEEvvEEEEvNT_6ParamsE) ;  /* 0xffffff4002787950 */ /* 0x000fea0003c3ffff */
.L_x_240:
[----:B------:R-:W-:-:S00]  /*be20*/  BRA `(.L_x_240) ;  /* 0xfffffffc00fc7947 */ /* 0x000fc0000383ffff */
[----:B------:R-:W-:-:S00]  /*be30*/  NOP ;  /* 0x0000000000007918 */ /* 0x000fc00000000000 */
        /* <DEDUP_REMOVED lines=12> */
.L_x_241:


//--------------------- .nv.global.init           --------------------------
	.section	.nv.global.init,"aw",@progbits
.nv.global.init:
	.type		$str$27,@object
	.size		$str$27,($str$28 - $str$27)
$str$27:
        /*0000*/ 	.byte	0x28, 0x61, 0x64, 0x64, 0x72, 0x65, 0x73, 0x73, 0x20, 0x26, 0x20, 0x6d, 0x61, 0x73, 0x6b, 0x29
        /*0010*/ 	.byte	0x20, 0x3d, 0x3d, 0x20, 0x30, 0x00
	.type		$str$28,@object
	.size		$str$28,($str$26 - $str$28)
$str$28:
        /*0016*/ 	.byte	0x2f, 0x74, 0x6d, 0x70, 0x2f, 0x63, 0x75, 0x74, 0x6c, 0x61, 0x73, 0x73, 0x5f, 0x73, 0x77, 0x65
        /*0026*/ 	.byte	0x65, 0x70, 0x5f, 0x73, 0x72, 0x63, 0x2f, 0x69, 0x6e, 0x63, 0x6c, 0x75, 0x64, 0x65, 0x2f, 0x63
        /*0036*/ 	.byte	0x75, 0x74, 0x65, 0x2f, 0x70, 0x6f, 0x69, 0x6e, 0x74, 0x65, 0x72, 0x5f, 0x66, 0x6c, 0x61, 0x67
        /*0046*/ 	.byte	0x67, 0x65, 0x64, 0x2e, 0x68, 0x70, 0x70, 0x00
	.type		$str$26,@object
	.size		$str$26,($str$25 - $str$26)
$str$26:
        /*004e*/ 	.byte	0x2f, 0x74, 0x6d, 0x70, 0x2f, 0x63, 0x75, 0x74, 0x6c, 0x61, 0x73, 0x73, 0x5f, 0x73, 0x77, 0x65
        /*005e*/ 	.byte	0x65, 0x70, 0x5f, 0x73, 0x72, 0x63, 0x2f, 0x69, 0x6e, 0x63, 0x6c, 0x75, 0x64, 0x65, 0x2f, 0x63
        /*006e*/ 	.byte	0x75, 0x74, 0x65, 0x2f, 0x61, 0x74, 0x6f, 0x6d, 0x2f, 0x63, 0x6f, 0x70, 0x79, 0x5f, 0x74, 0x72
        /*007e*/ 	.byte	0x61, 0x69, 0x74, 0x73, 0x5f, 0x73, 0x6d, 0x31, 0x30, 0x30, 0x2e, 0x68, 0x70, 0x70, 0x00
	.type		$str$25,@object
	.size		$str$25,(__unnamed_1 - $str$25)
$str$25:
        /*008d*/ 	.byte	0x28, 0x28, 0x75, 0x69, 0x6e, 0x74, 0x33, 0x32, 0x5f, 0x74, 0x28, 0x74, 0x68, 0x72, 0x65, 0x61
        /*009d*/ 	.byte	0x64, 0x49, 0x64, 0x78, 0x2e, 0x78, 0x29, 0x20, 0x2f, 0x20, 0x33, 0x32, 0x29, 0x20, 0x25, 0x20
        /*00ad*/ 	.byte	0x34, 0x29, 0x20, 0x3d, 0x3d, 0x20, 0x28, 0x28, 0x28, 0x74, 0x6d, 0x65, 0x6d, 0x5f, 0x61, 0x64
        /*00bd*/ 	.byte	0x64, 0x72, 0x20, 0x3e, 0x3e, 0x20, 0x31, 0x36, 0x29, 0x20, 0x2f, 0x20, 0x33, 0x32, 0x29, 0x20
        /*00cd*/ 	.byte	0x25, 0x20, 0x34, 0x29, 0x00
	.type		__unnamed_1,@object
	.size		__unnamed_1,(__unnamed_2 - __unnamed_1)
__unnamed_1:
        /*00d2*/ 	.byte	0x61, 0x75, 0x74, 0x6f, 0x20, 0x63, 0x75, 0x74, 0x65, 0x3a, 0x3a, 0x61, 0x73, 0x5f, 0x70, 0x6f
        /* <DEDUP_REMOVED lines=23> */
        /*0252*/ 	.byte	0x3a, 0x3a, 0x43, 0x3c, 0x32, 0x30, 0x34, 0x38, 0x3e, 0x3e, 0x3e, 0x3e, 0x5d, 0x00
	.type		__unnamed_2,@object
	.size		__unnamed_2,(.L_2 - __unnamed_2)
__unnamed_2:
        /* <DEDUP_REMOVED lines=42> */
        /*0500*/ 	.byte	0x3e, 0x5d, 0x00
.L_2:


//--------------------- .nv.shared._ZN7cutlass13device_kernelINS_4gemm6kernel13GemmUniversalIN4cute5tupleIJiiiiEEENS1_10collective13CollectiveMmaINS1_35MainloopSm100TmaUmmaWarpSpecializedILi4ELi2ELi4ENS5_IJNS4_1CILi2EEENSA_ILi1EEESC_EEEEENS5_IJNSA_ILi128EEENSA_ILi256EEENSA_ILi64EEEEEEfNS5_IJlSC_lEEEfSJ_NS4_8TiledMMAINS4_8MMA_AtomIJNS4_23SM100_MMA_TF32_2x1SM_SSINS_10tfloat32_tESN_fLi128ELi256ELNS4_4UMMA5MajorE0ELSP_0ELNSO_7ScaleInE0ELSQ_0EEEEEENS4_6LayoutINS5_IJSC_SC_SC_EEENS5_IJNSA_ILi0EEESV_SV_EEEEENS5_IJNS4_10UnderscoreESY_SY_EEEEENS4_18SM100_TMA_2SM_LOADENS4_14ComposedLayoutINS4_7SwizzleILi3ELi4ELi3EEENS4_18smem_ptr_flag_bitsILi32EEENST_INS5_IJNSA_ILi8EEENSA_ILi32EEEEEENS5_IJS18_SC_EEEEEEEvNS4_8identityES11_S1C_vS1D_EENS_8epilogue10collective18CollectiveEpilogueINS1F_23Sm100TmaWarpSpecializedILi4ELi2ELi16ELb1ELb0EEEJNS5_IJSH_SG_SH_EEENS5_IJNST_ISH_SC_EENST_INS5_IJNSA_ILi16EEESB_EEENS5_IJSC_SF_EEEEEEEEfSJ_fSJ_NS1F_6fusion15FusionCallbacksIS1J_NS1R_17LinearCombinationIffffLNS_15FloatRoundStyleE2EEES1K_S1Q_JEEENS4_5SM1004TMEM4LOAD26SM100_TMEM_LOAD_32dp32b16xENS4_13SM90_TMA_LOADENS12_INS13_ILi2ELi4ELi3EEES16_NST_INS5_IJS17_S1M_EEENS5_IJS1M_SC_EEEEEEENS4_39AutoVectorizingCopyWithAssumedAlignmentILi128EEENS4_14SM90_TMA_STOREES26_S28_S28_EEEvvEEEEvNT_6ParamsE --------------------------
	.section	.nv.shared._ZN7cutlass13device_kernelINS_4gemm6kernel13GemmUniversalIN4cute5tupleIJiiiiEEENS1_10collective13CollectiveMmaINS1_35MainloopSm100TmaUmmaWarpSpecializedILi4ELi2ELi4ENS5_IJNS4_1CILi2EEENSA_ILi1EEESC_EEEEENS5_IJNSA_ILi128EEENSA_ILi256EEENSA_ILi64EEEEEEfNS5_IJlSC_lEEEfSJ_NS4_8TiledMMAINS4_8MMA_AtomIJNS4_23SM100_MMA_TF32_2x1SM_SSINS_10tfloat32_tESN_fLi128ELi256ELNS4_4UMMA5MajorE0ELSP_0ELNSO_7ScaleInE0ELSQ_0EEEEEENS4_6LayoutINS5_IJSC_SC_SC_EEENS5_IJNSA_ILi0EEESV_SV_EEEEENS5_IJNS4_10UnderscoreESY_SY_EEEEENS4_18SM100_TMA_2SM_LOADENS4_14ComposedLayoutINS4_7SwizzleILi3ELi4ELi3EEENS4_18smem_ptr_flag_bitsILi32EEENST_INS5_IJNSA_ILi8EEENSA_ILi32EEEEEENS5_IJS18_SC_EEEEEEEvNS4_8identityES11_S1C_vS1D_EENS_8epilogue10collective18CollectiveEpilogueINS1F_23Sm100TmaWarpSpecializedILi4ELi2ELi16ELb1ELb0EEEJNS5_IJSH_SG_SH_EEENS5_IJNST_ISH_SC_EENST_INS5_IJNSA_ILi16EEESB_EEENS5_IJSC_SF_EEEEEEEEfSJ_fSJ_NS1F_6fusion15FusionCallbacksIS1J_NS1R_17LinearCombinationIffffLNS_15FloatRoundStyleE2EEES1K_S1Q_JEEENS4_5SM1004TMEM4LOAD26SM100_TMEM_LOAD_32dp32b16xENS4_13SM90_TMA_LOADENS12_INS13_ILi2ELi4ELi3EEES16_NST_INS5_IJS17_S1M_EEENS5_IJS1M_SC_EEEEEEENS4_39AutoVectorizingCopyWithAssumedAlignmentILi128EEENS4_14SM90_TMA_STOREES26_S28_S28_EEEvvEEEEvNT_6ParamsE,"aw",@nobits
	.sectionflags	@""
	.align	16
	.zero		1024


//--------------------- .nv.shared.reserved.0     --------------------------
	.section	.nv.shared.reserved.0,"aw",@nobits
	.weak		__nv_reservedSMEM_offset_0_alias
	.size		__nv_reservedSMEM_offset_0_alias, 0, 64
	.other		__nv_reservedSMEM_offset_0_alias,@"STO_CUDA_RESERVED_SHARED STV_DEFAULT"
__nv_reservedSMEM_offset_0_alias:
	.zero		0
.nv.shared.reserved.0:
	.zero		64
	.weak		__nv_reservedSMEM_tcgen05_partition
	.type		__nv_reservedSMEM_tcgen05_partition,@object
	.size		__nv_reservedSMEM_tcgen05_partition,(.L_0 - __nv_reservedSMEM_tcgen05_partition)
__nv_reservedSMEM_tcgen05_partition:
	.zero		32
.L_0:


//--------------------- .nv.global                --------------------------
	.section	.nv.global,"aw",@nobits
.nv.global:
	.type		_ZN40_INTERNAL_cc898499_4_k_cu_36f014fd_206284cute1_E,@object
	.size		_ZN40_INTERNAL_cc898499_4_k_cu_36f014fd_206284cute1_E,(_ZN40_INTERNAL_cc898499_4_k_cu_36f014fd_206284cuda3std3__45__cpo6cbeginE - _ZN40_INTERNAL_cc898499_4_k_cu_36f014fd_206284cute1_E)
_ZN40_INTERNAL_cc898499_4_k_cu_36f014fd_206284cute1_E:
	.zero		1
	.type		_ZN40_INTERNAL_cc898499_4_k_cu_36f014fd_206284cuda3std3__45__cpo6cbeginE,@object
	.size		_ZN40_INTERNAL_cc898499_4_k_cu_36f014fd_206284cuda3std3__45__cpo6cbeginE,(_ZN40_INTERNAL_cc898499_4_k_cu_36f014fd_206284cuda3std3__48in_placeE - _ZN40_INTERNAL_cc898499_4_k_cu_36f014fd_206284cuda3std3__45__cpo6cbeginE)
_ZN40_INTERNAL_cc898499_4_k_cu_36f014fd_206284cuda3std3__45__cpo6cbeginE:
	.zero		1
	.type		_ZN40_INTERNAL_cc898499_4_k_cu_36f014fd_206284cuda3std3__48in_placeE,@object
	.size		_ZN40_INTERNAL_cc898499_4_k_cu_36f014fd_206284cuda3std3__48in_placeE,(_ZN40_INTERNAL_cc898499_4_k_cu_36f014fd_206284cuda3std6ranges3__45__cpo9iter_moveE - _ZN40_INTERNAL_cc898499_4_k_cu_36f014fd_206284cuda3std3__48in_placeE)
_ZN40_INTERNAL_cc898499_4_k_cu_36f014fd_206284cuda3std3__48in_placeE:
	.zero		1
	.type		_ZN40_INTERNAL_cc898499_4_k_cu_36f014fd_206284cuda3std6ranges3__45__cpo9iter_moveE,@object
	.size		_ZN40_INTERNAL_cc898499_4_k_cu_36f014fd_206284cuda3std6ranges3__45__cpo9iter_moveE,(_ZN40_INTERNAL_cc898499_4_k_cu_36f014fd_206284cuda3std3__45__cpo5beginE - _ZN40_INTERNAL_cc898499_4_k_cu_36f014fd_206284cuda3std6ranges3__45__cpo9iter_moveE)
_ZN40_INTERNAL_cc898499_4_k_cu_36f014fd_206284cuda3std6ranges3__45__cpo9iter_moveE:
	.zero		1
	.type		_ZN40_INTERNAL_cc898499_4_k_cu_36f014fd_206284cuda3std3__45__cpo5beginE,@object
	.size		_ZN40_INTERNAL_cc898499_4_k_cu_36f014fd_206284cuda3std3__45__cpo5beginE,(_ZN40_INTERNAL_cc898499_4_k_cu_36f014fd_206284cuda3std3__442_GLOBAL__N__cc898499_4_k_cu_36f014fd_206286ignoreE - _ZN40_INTERNAL_cc898499_4_k_cu_36f014fd_206284cuda3std3__45__cpo5beginE)
_ZN40_INTERNAL_cc898499_4_k_cu_36f014fd_206284cuda3std3__45__cpo5beginE:
	.zero		1
	.type		_ZN40_INTERNAL_cc898499_4_k_cu_36f014fd_206284cuda3std3__442_GLOBAL__N__cc898499_4_k_cu_36f014fd_206286ignoreE,@object
	.size		_ZN40_INTERNAL_cc898499_4_k_cu_36f014fd_206284cuda3std3__442_GLOBAL__N__cc898499_4_k_cu_36f014fd_206286ignoreE,(_ZN40_INTERNAL_cc898499_4_k_cu_36f014fd_206284cute7productE - _ZN40_INTERNAL_cc898499_4_k_cu_36f014fd_206284cuda3std3__442_GLOBAL__N__cc898499_4_k_cu_36f014fd_206286ignoreE)
_ZN40_INTERNAL_cc898499_4_k_cu_36f014fd_206284cuda3std3__442_GLOBAL__N__cc898499_4_k_cu_36f014fd_206286ignoreE:
	.zero		1
	.type		_ZN40_INTERNAL_cc898499_4_k_cu_36f014fd_206284cute7productE,@object
	.size		_ZN40_INTERNAL_cc898499_4_k_cu_36f014fd_206284cute7productE,(_ZN40_INTERNAL_cc898499_4_k_cu_36f014fd_206284cuda3std3__45__cpo3endE - _ZN40_INTERNAL_cc898499_4_k_cu_36f014fd_206284cute7productE)
_ZN40_INTERNAL_cc898499_4_k_cu_36f014fd_206284cute7productE:
	.zero		1
	.type		_ZN40_INTERNAL_cc898499_4_k_cu_36f014fd_206284cuda3std3__45__cpo3endE,@object
	.size		_ZN40_INTERNAL_cc898499_4_k_cu_36f014fd_206284cuda3std3__45__cpo3endE,(_ZN40_INTERNAL_cc898499_4_k_cu_36f014fd_206284cuda3std3__419piecewise_constructE - _ZN40_INTERNAL_cc898499_4_k_cu_36f014fd_206284cuda3std3__45__cpo3endE)
_ZN40_INTERNAL_cc898499_4_k_cu_36f014fd_206284cuda3std3__45__cpo3endE:
	.zero		1
	.type		_ZN40_INTERNAL_cc898499_4_k_cu_36f014fd_206284cuda3std3__419piecewise_constructE,@object
	.size		_ZN40_INTERNAL_cc898499_4_k_cu_36f014fd_206284cuda3std3__419piecewise_constructE,(_ZN40_INTERNAL_cc898499_4_k_cu_36f014fd_206284cuda3std3__45__cpo4cendE - _ZN40_INTERNAL_cc898499_4_k_cu_36f014fd_206284cuda3std3__419piecewise_constructE)
_ZN40_INTERNAL_cc898499_4_k_cu_36f014fd_206284cuda3std3__419piecewise_constructE:
	.zero		1
	.type		_ZN40_INTERNAL_cc898499_4_k_cu_36f014fd_206284cuda3std3__45__cpo4cendE,@object
	.size		_ZN40_INTERNAL_cc898499_4_k_cu_36f014fd_206284cuda3std3__45__cpo4cendE,(_ZN40_INTERNAL_cc898499_4_k_cu_36f014fd_206284cuda3std6ranges3__45__cpo4swapE - _ZN40_INTERNAL_cc898499_4_k_cu_36f014fd_206284cuda3std3__45__cpo4cendE)
_ZN40_INTERNAL_cc898499_4_k_cu_36f014fd_206284cuda3std3__45__cpo4cendE:
	.zero		1
	.type		_ZN40_INTERNAL_cc898499_4_k_cu_36f014fd_206284cuda3std6ranges3__45__cpo4swapE,@object
	.size		_ZN40_INTERNAL_cc898499_4_k_cu_36f014fd_206284cuda3std6ranges3__45__cpo4swapE,(.L_10 - _ZN40_INTERNAL_cc898499_4_k_cu_36f014fd_206284cuda3std6ranges3__45__cpo4swapE)
_ZN40_INTERNAL_cc898499_4_k_cu_36f014fd_206284cuda3std6ranges3__45__cpo4swapE:
	.zero		1
.L_10:


//--------------------- .nv.constant0._ZN7cutlass13device_kernelINS_4gemm6kernel13GemmUniversalIN4cute5tupleIJiiiiEEENS1_10collective13CollectiveMmaINS1_35MainloopSm100TmaUmmaWarpSpecializedILi4ELi2ELi4ENS5_IJNS4_1CILi2EEENSA_ILi1EEESC_EEEEENS5_IJNSA_ILi128EEENSA_ILi256EEENSA_ILi64EEEEEEfNS5_IJlSC_lEEEfSJ_NS4_8TiledMMAINS4_8MMA_AtomIJNS4_23SM100_MMA_TF32_2x1SM_SSINS_10tfloat32_tESN_fLi128ELi256ELNS4_4UMMA5MajorE0ELSP_0ELNSO_7ScaleInE0ELSQ_0EEEEEENS4_6LayoutINS5_IJSC_SC_SC_EEENS5_IJNSA_ILi0EEESV_SV_EEEEENS5_IJNS4_10UnderscoreESY_SY_EEEEENS4_18SM100_TMA_2SM_LOADENS4_14ComposedLayoutINS4_7SwizzleILi3ELi4ELi3EEENS4_18smem_ptr_flag_bitsILi32EEENST_INS5_IJNSA_ILi8EEENSA_ILi32EEEEEENS5_IJS18_SC_EEEEEEEvNS4_8identityES11_S1C_vS1D_EENS_8epilogue10collective18CollectiveEpilogueINS1F_23Sm100TmaWarpSpecializedILi4ELi2ELi16ELb1ELb0EEEJNS5_IJSH_SG_SH_EEENS5_IJNST_ISH_SC_EENST_INS5_IJNSA_ILi16EEESB_EEENS5_IJSC_SF_EEEEEEEEfSJ_fSJ_NS1F_6fusion15FusionCallbacksIS1J_NS1R_17LinearCombinationIffffLNS_15FloatRoundStyleE2EEES1K_S1Q_JEEENS4_5SM1004TMEM4LOAD26SM100_TMEM_LOAD_32dp32b16xENS4_13SM90_TMA_LOADENS12_INS13_ILi2ELi4ELi3EEES16_NST_INS5_IJS17_S1M_EEENS5_IJS1M_SC_EEEEEEENS4_39AutoVectorizingCopyWithAssumedAlignmentILi128EEENS4_14SM90_TMA_STOREES26_S28_S28_EEEvvEEEEvNT_6ParamsE --------------------------
	.section	.nv.constant0._ZN7cutlass13device_kernelINS_4gemm6kernel13GemmUniversalIN4cute5tupleIJiiiiEEENS1_10collective13CollectiveMmaINS1_35MainloopSm100TmaUmmaWarpSpecializedILi4ELi2ELi4ENS5_IJNS4_1CILi2EEENSA_ILi1EEESC_EEEEENS5_IJNSA_ILi128EEENSA_ILi256EEENSA_ILi64EEEEEEfNS5_IJlSC_lEEEfSJ_NS4_8TiledMMAINS4_8MMA_AtomIJNS4_23SM100_MMA_TF32_2x1SM_SSINS_10tfloat32_tESN_fLi128ELi256ELNS4_4UMMA5MajorE0ELSP_0ELNSO_7ScaleInE0ELSQ_0EEEEEENS4_6LayoutINS5_IJSC_SC_SC_EEENS5_IJNSA_ILi0EEESV_SV_EEEEENS5_IJNS4_10UnderscoreESY_SY_EEEEENS4_18SM100_TMA_2SM_LOADENS4_14ComposedLayoutINS4_7SwizzleILi3ELi4ELi3EEENS4_18smem_ptr_flag_bitsILi32EEENST_INS5_IJNSA_ILi8EEENSA_ILi32EEEEEENS5_IJS18_SC_EEEEEEEvNS4_8identityES11_S1C_vS1D_EENS_8epilogue10collective18CollectiveEpilogueINS1F_23Sm100TmaWarpSpecializedILi4ELi2ELi16ELb1ELb0EEEJNS5_IJSH_SG_SH_EEENS5_IJNST_ISH_SC_EENST_INS5_IJNSA_ILi16EEESB_EEENS5_IJSC_SF_EEEEEEEEfSJ_fSJ_NS1F_6fusion15FusionCallbacksIS1J_NS1R_17LinearCombinationIffffLNS_15FloatRoundStyleE2EEES1K_S1Q_JEEENS4_5SM1004TMEM4LOAD26SM100_TMEM_LOAD_32dp32b16xENS4_13SM90_TMA_LOADENS12_INS13_ILi2ELi4ELi3EEES16_NST_INS5_IJS17_S1M_EEENS5_IJS1M_SC_EEEEEEENS4_39AutoVectorizingCopyWithAssumedAlignmentILi128EEENS4_14SM90_TMA_STOREES26_S28_S28_EEEvvEEEEvNT_6ParamsE,"a",@progbits
	.sectionflags	@""
	.align	4
.nv.constant0._ZN7cutlass13device_kernelINS_4gemm6kernel13GemmUniversalIN4cute5tupleIJiiiiEEENS1_10collective13CollectiveMmaINS1_35MainloopSm100TmaUmmaWarpSpecializedILi4ELi2ELi4ENS5_IJNS4_1CILi2EEENSA_ILi1EEESC_EEEEENS5_IJNSA_ILi128EEENSA_ILi256EEENSA_ILi64EEEEEEfNS5_IJlSC_lEEEfSJ_NS4_8TiledMMAINS4_8MMA_AtomIJNS4_23SM100_MMA_TF32_2x1SM_SSINS_10tfloat32_tESN_fLi128ELi256ELNS4_4UMMA5MajorE0ELSP_0ELNSO_7ScaleInE0ELSQ_0EEEEEENS4_6LayoutINS5_IJSC_SC_SC_EEENS5_IJNSA_ILi0EEESV_SV_EEEEENS5_IJNS4_10UnderscoreESY_SY_EEEEENS4_18SM100_TMA_2SM_LOADENS4_14ComposedLayoutINS4_7SwizzleILi3ELi4ELi3EEENS4_18smem_ptr_flag_bitsILi32EEENST_INS5_IJNSA_ILi8EEENSA_ILi32EEEEEENS5_IJS18_SC_EEEEEEEvNS4_8identityES11_S1C_vS1D_EENS_8epilogue10collective18CollectiveEpilogueINS1F_23Sm100TmaWarpSpecializedILi4ELi2ELi16ELb1ELb0EEEJNS5_IJSH_SG_SH_EEENS5_IJNST_ISH_SC_EENST_INS5_IJNSA_ILi16EEESB_EEENS5_IJSC_SF_EEEEEEEEfSJ_fSJ_NS1F_6fusion15FusionCallbacksIS1J_NS1R_17LinearCombinationIffffLNS_15FloatRoundStyleE2EEES1K_S1Q_JEEENS4_5SM1004TMEM4LOAD26SM100_TMEM_LOAD_32dp32b16xENS4_13SM90_TMA_LOADENS12_INS13_ILi2ELi4ELi3EEES16_NST_INS5_IJS17_S1M_EEENS5_IJS1M_SC_EEEEEEENS4_39AutoVectorizingCopyWithAssumedAlignmentILi128EEENS4_14SM90_TMA_STOREES26_S28_S28_EEEvvEEEEvNT_6ParamsE:
	.zero		2944


//--------------------- SYMBOLS --------------------------

	.type		.nv.reservedSmem.offset0,@object
	.size		.nv.reservedSmem.offset0,0x4
	.type		.nv.reservedSmem.cap,@object
	.size		.nv.reservedSmem.cap,0x4
	.type		__assertfail,@function
